//
// Generated by NVIDIA NVVM Compiler
//
// Compiler Build ID: CL-36424714
// Cuda compilation tools, release 13.0, V13.0.88
// Based on NVVM 20.0.0
//

.version 9.0
.target sm_100
.address_size 64

	// .globl	_Z9naiveGemmP6__halfS0_Pfiii

.visible .entry _Z9naiveGemmP6__halfS0_Pfiii(
	.param .u64 .ptr .align 1 _Z9naiveGemmP6__halfS0_Pfiii_param_0,
	.param .u64 .ptr .align 1 _Z9naiveGemmP6__halfS0_Pfiii_param_1,
	.param .u64 .ptr .align 1 _Z9naiveGemmP6__halfS0_Pfiii_param_2,
	.param .u32 _Z9naiveGemmP6__halfS0_Pfiii_param_3,
	.param .u32 _Z9naiveGemmP6__halfS0_Pfiii_param_4,
	.param .u32 _Z9naiveGemmP6__halfS0_Pfiii_param_5
)
{
	.reg .pred 	%p<13>;
	.reg .b16 	%rs<31>;
	.reg .b32 	%r<41>;
	.reg .b32 	%f<68>;
	.reg .b64 	%rd<53>;

	ld.param.u64 	%rd7, [_Z9naiveGemmP6__halfS0_Pfiii_param_0];
	ld.param.u64 	%rd8, [_Z9naiveGemmP6__halfS0_Pfiii_param_1];
	ld.param.u64 	%rd6, [_Z9naiveGemmP6__halfS0_Pfiii_param_2];
	ld.param.u32 	%r20, [_Z9naiveGemmP6__halfS0_Pfiii_param_3];
	ld.param.u32 	%r18, [_Z9naiveGemmP6__halfS0_Pfiii_param_4];
	ld.param.u32 	%r19, [_Z9naiveGemmP6__halfS0_Pfiii_param_5];
	cvta.to.global.u64 	%rd1, %rd8;
	cvta.to.global.u64 	%rd2, %rd7;
	mov.u32 	%r21, %ctaid.y;
	mov.u32 	%r22, %ntid.y;
	mov.u32 	%r23, %tid.y;
	mad.lo.s32 	%r1, %r21, %r22, %r23;
	mov.u32 	%r24, %ctaid.x;
	mov.u32 	%r25, %ntid.x;
	mov.u32 	%r26, %tid.x;
	mad.lo.s32 	%r2, %r24, %r25, %r26;
	setp.ge.s32 	%p1, %r1, %r20;
	setp.ge.s32 	%p2, %r2, %r18;
	or.pred  	%p3, %p1, %p2;
	@%p3 bra 	$L__BB0_14;
	setp.lt.s32 	%p4, %r19, 1;
	mov.f32 	%f67, 0f00000000;
	@%p4 bra 	$L__BB0_13;
	mul.lo.s32 	%r3, %r19, %r1;
	and.b32  	%r4, %r19, 7;
	setp.lt.u32 	%p5, %r19, 8;
	mov.f32 	%f67, 0f00000000;
	mov.b32 	%r39, 0;
	@%p5 bra 	$L__BB0_5;
	and.b32  	%r39, %r19, 2147483640;
	neg.s32 	%r37, %r39;
	shl.b32 	%r7, %r18, 3;
	mul.wide.u32 	%rd9, %r3, 2;
	add.s64 	%rd10, %rd9, %rd2;
	add.s64 	%rd52, %rd10, 8;
	mov.f32 	%f67, 0f00000000;
	mul.wide.s32 	%rd13, %r18, 2;
	mov.u32 	%r36, %r2;
$L__BB0_4:
	.pragma "nounroll";
	ld.global.u16 	%rs1, [%rd52+-8];
	// begin inline asm
	{  cvt.f32.f16 %f17, %rs1;}

	// end inline asm
	mul.wide.s32 	%rd11, %r36, 2;
	add.s64 	%rd12, %rd1, %rd11;
	ld.global.u16 	%rs2, [%rd12];
	// begin inline asm
	{  cvt.f32.f16 %f18, %rs2;}

	// end inline asm
	fma.rn.f32 	%f33, %f17, %f18, %f67;
	ld.global.u16 	%rs3, [%rd52+-6];
	// begin inline asm
	{  cvt.f32.f16 %f19, %rs3;}

	// end inline asm
	add.s64 	%rd14, %rd12, %rd13;
	ld.global.u16 	%rs4, [%rd14];
	// begin inline asm
	{  cvt.f32.f16 %f20, %rs4;}

	// end inline asm
	fma.rn.f32 	%f34, %f19, %f20, %f33;
	ld.global.u16 	%rs5, [%rd52+-4];
	// begin inline asm
	{  cvt.f32.f16 %f21, %rs5;}

	// end inline asm
	add.s64 	%rd15, %rd14, %rd13;
	ld.global.u16 	%rs6, [%rd15];
	// begin inline asm
	{  cvt.f32.f16 %f22, %rs6;}

	// end inline asm
	fma.rn.f32 	%f35, %f21, %f22, %f34;
	ld.global.u16 	%rs7, [%rd52+-2];
	// begin inline asm
	{  cvt.f32.f16 %f23, %rs7;}

	// end inline asm
	add.s64 	%rd16, %rd15, %rd13;
	ld.global.u16 	%rs8, [%rd16];
	// begin inline asm
	{  cvt.f32.f16 %f24, %rs8;}

	// end inline asm
	fma.rn.f32 	%f36, %f23, %f24, %f35;
	ld.global.u16 	%rs9, [%rd52];
	// begin inline asm
	{  cvt.f32.f16 %f25, %rs9;}

	// end inline asm
	add.s64 	%rd17, %rd16, %rd13;
	ld.global.u16 	%rs10, [%rd17];
	// begin inline asm
	{  cvt.f32.f16 %f26, %rs10;}

	// end inline asm
	fma.rn.f32 	%f37, %f25, %f26, %f36;
	ld.global.u16 	%rs11, [%rd52+2];
	// begin inline asm
	{  cvt.f32.f16 %f27, %rs11;}

	// end inline asm
	add.s64 	%rd18, %rd17, %rd13;
	ld.global.u16 	%rs12, [%rd18];
	// begin inline asm
	{  cvt.f32.f16 %f28, %rs12;}

	// end inline asm
	fma.rn.f32 	%f38, %f27, %f28, %f37;
	ld.global.u16 	%rs13, [%rd52+4];
	// begin inline asm
	{  cvt.f32.f16 %f29, %rs13;}

	// end inline asm
	add.s64 	%rd19, %rd18, %rd13;
	ld.global.u16 	%rs14, [%rd19];
	// begin inline asm
	{  cvt.f32.f16 %f30, %rs14;}

	// end inline asm
	fma.rn.f32 	%f39, %f29, %f30, %f38;
	ld.global.u16 	%rs15, [%rd52+6];
	// begin inline asm
	{  cvt.f32.f16 %f31, %rs15;}

	// end inline asm
	add.s64 	%rd20, %rd19, %rd13;
	ld.global.u16 	%rs16, [%rd20];
	// begin inline asm
	{  cvt.f32.f16 %f32, %rs16;}

	// end inline asm
	fma.rn.f32 	%f67, %f31, %f32, %f39;
	add.s32 	%r37, %r37, 8;
	add.s32 	%r36, %r36, %r7;
	add.s64 	%rd52, %rd52, 16;
	setp.ne.s32 	%p6, %r37, 0;
	@%p6 bra 	$L__BB0_4;
$L__BB0_5:
	setp.eq.s32 	%p7, %r4, 0;
	@%p7 bra 	$L__BB0_13;
	and.b32  	%r13, %r19, 3;
	setp.lt.u32 	%p8, %r4, 4;
	@%p8 bra 	$L__BB0_8;
	add.s32 	%r28, %r39, %r3;
	mul.wide.u32 	%rd21, %r28, 2;
	add.s64 	%rd22, %rd2, %rd21;
	ld.global.u16 	%rs17, [%rd22];
	// begin inline asm
	{  cvt.f32.f16 %f41, %rs17;}

	// end inline asm
	mad.lo.s32 	%r29, %r39, %r18, %r2;
	mul.wide.s32 	%rd23, %r29, 2;
	add.s64 	%rd24, %rd1, %rd23;
	ld.global.u16 	%rs18, [%rd24];
	// begin inline asm
	{  cvt.f32.f16 %f42, %rs18;}

	// end inline asm
	fma.rn.f32 	%f49, %f41, %f42, %f67;
	cvt.u64.u32 	%rd25, %r3;
	cvt.u64.u32 	%rd26, %r39;
	add.s64 	%rd27, %rd26, %rd25;
	shl.b64 	%rd28, %rd27, 1;
	add.s64 	%rd29, %rd2, %rd28;
	ld.global.u16 	%rs19, [%rd29+2];
	// begin inline asm
	{  cvt.f32.f16 %f43, %rs19;}

	// end inline asm
	mul.wide.s32 	%rd30, %r18, 2;
	add.s64 	%rd31, %rd24, %rd30;
	ld.global.u16 	%rs20, [%rd31];
	// begin inline asm
	{  cvt.f32.f16 %f44, %rs20;}

	// end inline asm
	fma.rn.f32 	%f50, %f43, %f44, %f49;
	ld.global.u16 	%rs21, [%rd29+4];
	// begin inline asm
	{  cvt.f32.f16 %f45, %rs21;}

	// end inline asm
	add.s64 	%rd32, %rd31, %rd30;
	ld.global.u16 	%rs22, [%rd32];
	// begin inline asm
	{  cvt.f32.f16 %f46, %rs22;}

	// end inline asm
	fma.rn.f32 	%f51, %f45, %f46, %f50;
	ld.global.u16 	%rs23, [%rd29+6];
	// begin inline asm
	{  cvt.f32.f16 %f47, %rs23;}

	// end inline asm
	add.s64 	%rd33, %rd32, %rd30;
	ld.global.u16 	%rs24, [%rd33];
	// begin inline asm
	{  cvt.f32.f16 %f48, %rs24;}

	// end inline asm
	fma.rn.f32 	%f67, %f47, %f48, %f51;
	add.s32 	%r39, %r39, 4;
$L__BB0_8:
	setp.eq.s32 	%p9, %r13, 0;
	@%p9 bra 	$L__BB0_13;
	setp.eq.s32 	%p10, %r13, 1;
	@%p10 bra 	$L__BB0_11;
	add.s32 	%r30, %r39, %r3;
	mul.wide.u32 	%rd34, %r30, 2;
	add.s64 	%rd35, %rd2, %rd34;
	ld.global.u16 	%rs25, [%rd35];
	// begin inline asm
	{  cvt.f32.f16 %f53, %rs25;}

	// end inline asm
	mad.lo.s32 	%r31, %r39, %r18, %r2;
	mul.wide.s32 	%rd36, %r31, 2;
	add.s64 	%rd37, %rd1, %rd36;
	ld.global.u16 	%rs26, [%rd37];
	// begin inline asm
	{  cvt.f32.f16 %f54, %rs26;}

	// end inline asm
	fma.rn.f32 	%f57, %f53, %f54, %f67;
	cvt.u64.u32 	%rd38, %r3;
	cvt.u64.u32 	%rd39, %r39;
	add.s64 	%rd40, %rd39, %rd38;
	shl.b64 	%rd41, %rd40, 1;
	add.s64 	%rd42, %rd2, %rd41;
	ld.global.u16 	%rs27, [%rd42+2];
	// begin inline asm
	{  cvt.f32.f16 %f55, %rs27;}

	// end inline asm
	mul.wide.s32 	%rd43, %r18, 2;
	add.s64 	%rd44, %rd37, %rd43;
	ld.global.u16 	%rs28, [%rd44];
	// begin inline asm
	{  cvt.f32.f16 %f56, %rs28;}

	// end inline asm
	fma.rn.f32 	%f67, %f55, %f56, %f57;
	add.s32 	%r39, %r39, 2;
$L__BB0_11:
	and.b32  	%r32, %r19, 1;
	setp.eq.b32 	%p11, %r32, 1;
	not.pred 	%p12, %p11;
	@%p12 bra 	$L__BB0_13;
	add.s32 	%r33, %r39, %r3;
	mul.wide.u32 	%rd45, %r33, 2;
	add.s64 	%rd46, %rd2, %rd45;
	ld.global.u16 	%rs29, [%rd46];
	// begin inline asm
	{  cvt.f32.f16 %f58, %rs29;}

	// end inline asm
	mad.lo.s32 	%r34, %r39, %r18, %r2;
	mul.wide.s32 	%rd47, %r34, 2;
	add.s64 	%rd48, %rd1, %rd47;
	ld.global.u16 	%rs30, [%rd48];
	// begin inline asm
	{  cvt.f32.f16 %f59, %rs30;}

	// end inline asm
	fma.rn.f32 	%f67, %f58, %f59, %f67;
$L__BB0_13:
	mad.lo.s32 	%r35, %r18, %r1, %r2;
	cvta.to.global.u64 	%rd49, %rd6;
	mul.wide.s32 	%rd50, %r35, 4;
	add.s64 	%rd51, %rd49, %rd50;
	st.global.f32 	[%rd51], %f67;
$L__BB0_14:
	ret;

}
	// .globl	_Z8wmmaGemmP6__halfS0_Pfiii
.visible .entry _Z8wmmaGemmP6__halfS0_Pfiii(
	.param .u64 .ptr .align 1 _Z8wmmaGemmP6__halfS0_Pfiii_param_0,
	.param .u64 .ptr .align 1 _Z8wmmaGemmP6__halfS0_Pfiii_param_1,
	.param .u64 .ptr .align 1 _Z8wmmaGemmP6__halfS0_Pfiii_param_2,
	.param .u32 _Z8wmmaGemmP6__halfS0_Pfiii_param_3,
	.param .u32 _Z8wmmaGemmP6__halfS0_Pfiii_param_4,
	.param .u32 _Z8wmmaGemmP6__halfS0_Pfiii_param_5
)
{
	.reg .pred 	%p<9>;
	.reg .b32 	%r<147>;
	.reg .b32 	%f<125>;
	.reg .b64 	%rd<50>;

	ld.param.u64 	%rd7, [_Z8wmmaGemmP6__halfS0_Pfiii_param_0];
	ld.param.u32 	%r37, [_Z8wmmaGemmP6__halfS0_Pfiii_param_3];
	ld.param.u32 	%r38, [_Z8wmmaGemmP6__halfS0_Pfiii_param_4];
	ld.param.u32 	%r36, [_Z8wmmaGemmP6__halfS0_Pfiii_param_5];
	cvta.to.global.u64 	%rd1, %rd7;
	mov.u32 	%r39, %ctaid.y;
	mov.u32 	%r40, %ntid.y;
	mov.u32 	%r41, %tid.y;
	mad.lo.s32 	%r42, %r39, %r40, %r41;
	mov.u32 	%r43, %ctaid.x;
	mov.u32 	%r44, %ntid.x;
	mov.u32 	%r45, %tid.x;
	mad.lo.s32 	%r46, %r43, %r44, %r45;
	shr.u32 	%r48, %r42, 1;
	and.b32  	%r1, %r48, 134217712;
	shl.b32 	%r2, %r46, 4;
	setp.lt.s32 	%p1, %r1, %r37;
	setp.lt.s32 	%p2, %r2, %r38;
	and.pred  	%p3, %p1, %p2;
	@%p3 bra 	$L__BB1_1;
	bra.uni 	$L__BB1_9;
$L__BB1_1:
	setp.gt.s32 	%p4, %r36, 0;
	mov.f32 	%f117, 0f00000000;
	mov.f32 	%f118, %f117;
	mov.f32 	%f119, %f117;
	mov.f32 	%f120, %f117;
	mov.f32 	%f121, %f117;
	mov.f32 	%f122, %f117;
	mov.f32 	%f123, %f117;
	mov.f32 	%f124, %f117;
	@%p4 bra 	$L__BB1_2;
	bra.uni 	$L__BB1_8;
$L__BB1_2:
	mul.lo.s32 	%r141, %r36, %r1;
	add.s32 	%r50, %r36, -1;
	shr.u32 	%r51, %r50, 4;
	add.s32 	%r4, %r51, 1;
	and.b32  	%r5, %r4, 3;
	setp.lt.u32 	%p5, %r36, 49;
	mov.b32 	%r143, 0;
	mov.f32 	%f117, 0f00000000;
	mov.f32 	%f118, %f117;
	mov.f32 	%f119, %f117;
	mov.f32 	%f120, %f117;
	mov.f32 	%f121, %f117;
	mov.f32 	%f122, %f117;
	mov.f32 	%f123, %f117;
	mov.f32 	%f124, %f117;
	@%p5 bra 	$L__BB1_5;
	mul.wide.u32 	%rd8, %r141, 2;
	add.s64 	%rd9, %rd8, %rd1;
	add.s64 	%rd49, %rd9, 64;
	mul.lo.s32 	%r140, %r38, 48;
	shl.b32 	%r139, %r38, 5;
	shl.b32 	%r138, %r38, 4;
	and.b32  	%r53, %r4, 536870908;
	neg.s32 	%r136, %r53;
	mov.f32 	%f117, 0f00000000;
	mov.b32 	%r137, 0;
	cvt.s64.s32 	%rd13, %r2;
	mov.u32 	%r143, %r137;
$L__BB1_4:
	ld.param.u64 	%rd46, [_Z8wmmaGemmP6__halfS0_Pfiii_param_1];
	mul.wide.u32 	%rd10, %r141, 2;
	add.s64 	%rd11, %rd1, %rd10;
	wmma.load.a.sync.aligned.row.m16n16k16.global.f16 	{%r54, %r55, %r56, %r57, %r58, %r59, %r60, %r61}, [%rd11], %r36;
	cvt.s64.s32 	%rd12, %r137;
	add.s64 	%rd14, %rd12, %rd13;
	cvta.to.global.u64 	%rd15, %rd46;
	shl.b64 	%rd16, %rd14, 1;
	add.s64 	%rd17, %rd15, %rd16;
	wmma.load.b.sync.aligned.col.m16n16k16.global.f16 	{%r62, %r63, %r64, %r65, %r66, %r67, %r68, %r69}, [%rd17], %r38;
	wmma.mma.sync.aligned.row.col.m16n16k16.f32.f32 {%f61, %f62, %f63, %f64, %f65, %f66, %f67, %f68}, {%r54, %r55, %r56, %r57, %r58, %r59, %r60, %r61}, {%r62, %r63, %r64, %r65, %r66, %r67, %r68, %r69}, {%f124, %f123, %f122, %f121, %f120, %f119, %f118, %f117};
	add.s64 	%rd18, %rd49, -32;
	wmma.load.a.sync.aligned.row.m16n16k16.global.f16 	{%r70, %r71, %r72, %r73, %r74, %r75, %r76, %r77}, [%rd18], %r36;
	cvt.s64.s32 	%rd19, %r138;
	add.s64 	%rd20, %rd19, %rd13;
	shl.b64 	%rd21, %rd20, 1;
	add.s64 	%rd22, %rd15, %rd21;
	wmma.load.b.sync.aligned.col.m16n16k16.global.f16 	{%r78, %r79, %r80, %r81, %r82, %r83, %r84, %r85}, [%rd22], %r38;
	wmma.mma.sync.aligned.row.col.m16n16k16.f32.f32 {%f69, %f70, %f71, %f72, %f73, %f74, %f75, %f76}, {%r70, %r71, %r72, %r73, %r74, %r75, %r76, %r77}, {%r78, %r79, %r80, %r81, %r82, %r83, %r84, %r85}, {%f61, %f62, %f63, %f64, %f65, %f66, %f67, %f68};
	wmma.load.a.sync.aligned.row.m16n16k16.global.f16 	{%r86, %r87, %r88, %r89, %r90, %r91, %r92, %r93}, [%rd49], %r36;
	cvt.s64.s32 	%rd23, %r139;
	add.s64 	%rd24, %rd23, %rd13;
	shl.b64 	%rd25, %rd24, 1;
	add.s64 	%rd26, %rd15, %rd25;
	wmma.load.b.sync.aligned.col.m16n16k16.global.f16 	{%r94, %r95, %r96, %r97, %r98, %r99, %r100, %r101}, [%rd26], %r38;
	wmma.mma.sync.aligned.row.col.m16n16k16.f32.f32 {%f77, %f78, %f79, %f80, %f81, %f82, %f83, %f84}, {%r86, %r87, %r88, %r89, %r90, %r91, %r92, %r93}, {%r94, %r95, %r96, %r97, %r98, %r99, %r100, %r101}, {%f69, %f70, %f71, %f72, %f73, %f74, %f75, %f76};
	add.s64 	%rd27, %rd49, 32;
	wmma.load.a.sync.aligned.row.m16n16k16.global.f16 	{%r102, %r103, %r104, %r105, %r106, %r107, %r108, %r109}, [%rd27], %r36;
	cvt.s64.s32 	%rd28, %r140;
	add.s64 	%rd29, %rd28, %rd13;
	shl.b64 	%rd30, %rd29, 1;
	add.s64 	%rd31, %rd15, %rd30;
	wmma.load.b.sync.aligned.col.m16n16k16.global.f16 	{%r110, %r111, %r112, %r113, %r114, %r115, %r116, %r117}, [%rd31], %r38;
	wmma.mma.sync.aligned.row.col.m16n16k16.f32.f32 {%f124, %f123, %f122, %f121, %f120, %f119, %f118, %f117}, {%r102, %r103, %r104, %r105, %r106, %r107, %r108, %r109}, {%r110, %r111, %r112, %r113, %r114, %r115, %r116, %r117}, {%f77, %f78, %f79, %f80, %f81, %f82, %f83, %f84};
	add.s32 	%r143, %r143, 64;
	add.s64 	%rd49, %rd49, 128;
	add.s32 	%r141, %r141, 64;
	shl.b32 	%r118, %r38, 6;
	add.s32 	%r140, %r140, %r118;
	add.s32 	%r139, %r139, %r118;
	add.s32 	%r138, %r138, %r118;
	add.s32 	%r137, %r137, %r118;
	add.s32 	%r136, %r136, 4;
	setp.ne.s32 	%p6, %r136, 0;
	@%p6 bra 	$L__BB1_4;
$L__BB1_5:
	setp.eq.s32 	%p7, %r5, 0;
	@%p7 bra 	$L__BB1_8;
	mul.lo.s32 	%r146, %r143, %r38;
	shl.b32 	%r26, %r38, 4;
	mad.lo.s32 	%r145, %r36, %r1, %r143;
	neg.s32 	%r144, %r5;
	cvt.s64.s32 	%rd35, %r2;
$L__BB1_7:
	.pragma "nounroll";
	ld.param.u64 	%rd47, [_Z8wmmaGemmP6__halfS0_Pfiii_param_1];
	mul.wide.u32 	%rd32, %r145, 2;
	add.s64 	%rd33, %rd1, %rd32;
	wmma.load.a.sync.aligned.row.m16n16k16.global.f16 	{%r119, %r120, %r121, %r122, %r123, %r124, %r125, %r126}, [%rd33], %r36;
	cvt.s64.s32 	%rd34, %r146;
	add.s64 	%rd36, %rd34, %rd35;
	cvta.to.global.u64 	%rd37, %rd47;
	shl.b64 	%rd38, %rd36, 1;
	add.s64 	%rd39, %rd37, %rd38;
	wmma.load.b.sync.aligned.col.m16n16k16.global.f16 	{%r127, %r128, %r129, %r130, %r131, %r132, %r133, %r134}, [%rd39], %r38;
	wmma.mma.sync.aligned.row.col.m16n16k16.f32.f32 {%f124, %f123, %f122, %f121, %f120, %f119, %f118, %f117}, {%r119, %r120, %r121, %r122, %r123, %r124, %r125, %r126}, {%r127, %r128, %r129, %r130, %r131, %r132, %r133, %r134}, {%f124, %f123, %f122, %f121, %f120, %f119, %f118, %f117};
	add.s32 	%r146, %r146, %r26;
	add.s32 	%r145, %r145, 16;
	add.s32 	%r144, %r144, 1;
	setp.ne.s32 	%p8, %r144, 0;
	@%p8 bra 	$L__BB1_7;
$L__BB1_8:
	ld.param.u64 	%rd48, [_Z8wmmaGemmP6__halfS0_Pfiii_param_2];
	mul.lo.s32 	%r135, %r38, %r1;
	cvt.s64.s32 	%rd40, %r135;
	cvt.s64.s32 	%rd41, %r2;
	add.s64 	%rd42, %rd40, %rd41;
	cvta.to.global.u64 	%rd43, %rd48;
	shl.b64 	%rd44, %rd42, 2;
	add.s64 	%rd45, %rd43, %rd44;
	wmma.store.d.sync.aligned.row.m16n16k16.global.f32 	[%rd45], {%f124, %f123, %f122, %f121, %f120, %f119, %f118, %f117}, %r38;
$L__BB1_9:
	ret;

}
	// .globl	_Z10initMatrixP6__halfi
.visible .entry _Z10initMatrixP6__halfi(
	.param .u64 .ptr .align 1 _Z10initMatrixP6__halfi_param_0,
	.param .u32 _Z10initMatrixP6__halfi_param_1
)
{
	.reg .pred 	%p<2>;
	.reg .b16 	%rs<2>;
	.reg .b32 	%r<6>;
	.reg .b32 	%f<2>;
	.reg .b64 	%rd<5>;

	ld.param.u64 	%rd1, [_Z10initMatrixP6__halfi_param_0];
	ld.param.u32 	%r2, [_Z10initMatrixP6__halfi_param_1];
	mov.u32 	%r3, %ctaid.x;
	mov.u32 	%r4, %ntid.x;
	mov.u32 	%r5, %tid.x;
	mad.lo.s32 	%r1, %r3, %r4, %r5;
	setp.ge.s32 	%p1, %r1, %r2;
	@%p1 bra 	$L__BB2_2;
	cvta.to.global.u64 	%rd2, %rd1;
	mov.f32 	%f1, 0f3C23D70A;
	// begin inline asm
	{  cvt.rn.f16.f32 %rs1, %f1;}

	// end inline asm
	mul.wide.s32 	%rd3, %r1, 2;
	add.s64 	%rd4, %rd2, %rd3;
	st.global.u16 	[%rd4], %rs1;
$L__BB2_2:
	ret;

}


// ===== COMPILED SASS (sm_100) =====

	.target	sm_100

	.elftype	@"ET_EXEC"


//--------------------- .note.nv.tkinfo           --------------------------
	.section	.note.nv.tkinfo,"",@"SHT_NOTE"
	.sectionflags	@"SHF_NOTE_NV_TKINFO"
	.tkinfo
        /*0018*/ 	.word	0x00000002
        /*0030*/ 	.string	""
        /*0030*/ 	.string	"ptxas"
        /*0030*/ 	.string	"Cuda compilation tools, release 13.0, V13.0.88"
        /*0030*/ 	.string	"Build cuda_13.0.r13.0/compiler.36424714_0"
        /*0030*/ 	.string	"-arch sm_100 -m 64 "



//--------------------- .note.nv.cuinfo           --------------------------
	.section	.note.nv.cuinfo,"",@"SHT_NOTE"
	.sectionflags	@"SHF_NOTE_NV_CUINFO"
        /*0018*/ 	.short	0x0002
        /*001a*/ 	.short	0x0064
        /*001c*/ 	.short	0x0082
	.zero		2


//--------------------- .nv.info                  --------------------------
	.section	.nv.info,"",@"SHT_CUDA_INFO"
	.align	4


	//----- nvinfo : EIATTR_REGCOUNT
	.align		4
        /*0000*/ 	.byte	0x04, 0x2f
        /*0002*/ 	.short	(.L_1 - .L_0)
	.align		4
.L_0:
        /*0004*/ 	.word	index@(_Z9naiveGemmP6__halfS0_Pfiii)
        /*0008*/ 	.word	0x0000001f


	//----- nvinfo : EIATTR_FRAME_SIZE
	.align		4
.L_1:
        /*000c*/ 	.byte	0x04, 0x11
        /*000e*/ 	.short	(.L_3 - .L_2)
	.align		4
.L_2:
        /*0010*/ 	.word	index@(_Z9naiveGemmP6__halfS0_Pfiii)
        /*0014*/ 	.word	0x00000000


	//----- nvinfo : EIATTR_REGCOUNT
	.align		4
.L_3:
        /*0018*/ 	.byte	0x04, 0x2f
        /*001a*/ 	.short	(.L_5 - .L_4)
	.align		4
.L_4:
        /*001c*/ 	.word	index@(_Z8wmmaGemmP6__halfS0_Pfiii)
        /*0020*/ 	.word	0x00000028


	//----- nvinfo : EIATTR_FRAME_SIZE
	.align		4
.L_5:
        /*0024*/ 	.byte	0x04, 0x11
        /*0026*/ 	.short	(.L_7 - .L_6)
	.align		4
.L_6:
        /*0028*/ 	.word	index@(_Z8wmmaGemmP6__halfS0_Pfiii)
        /*002c*/ 	.word	0x00000000


	//----- nvinfo : EIATTR_REGCOUNT
	.align		4
.L_7:
        /*0030*/ 	.byte	0x04, 0x2f
        /*0032*/ 	.short	(.L_9 - .L_8)
	.align		4
.L_8:
        /*0034*/ 	.word	index@(_Z10initMatrixP6__halfi)
        /*0038*/ 	.word	0x00000008


	//----- nvinfo : EIATTR_FRAME_SIZE
	.align		4
.L_9:
        /*003c*/ 	.byte	0x04, 0x11
        /*003e*/ 	.short	(.L_11 - .L_10)
	.align		4
.L_10:
        /*0040*/ 	.word	index@(_Z10initMatrixP6__halfi)
        /*0044*/ 	.word	0x00000000


	//----- nvinfo : EIATTR_MIN_STACK_SIZE
	.align		4
.L_11:
        /*0048*/ 	.byte	0x04, 0x12
        /*004a*/ 	.short	(.L_13 - .L_12)
	.align		4
.L_12:
        /*004c*/ 	.word	index@(_Z10initMatrixP6__halfi)
        /*0050*/ 	.word	0x00000000


	//----- nvinfo : EIATTR_MIN_STACK_SIZE
	.align		4
.L_13:
        /*0054*/ 	.byte	0x04, 0x12
        /*0056*/ 	.short	(.L_15 - .L_14)
	.align		4
.L_14:
        /*0058*/ 	.word	index@(_Z8wmmaGemmP6__halfS0_Pfiii)
        /*005c*/ 	.word	0x00000000


	//----- nvinfo : EIATTR_MIN_STACK_SIZE
	.align		4
.L_15:
        /*0060*/ 	.byte	0x04, 0x12
        /*0062*/ 	.short	(.L_17 - .L_16)
	.align		4
.L_16:
        /*0064*/ 	.word	index@(_Z9naiveGemmP6__halfS0_Pfiii)
        /*0068*/ 	.word	0x00000000
.L_17:


//--------------------- .nv.compat                --------------------------
	.section	.nv.compat,"",@"SHT_CUDA_COMPAT_INFO"
	.align	4
        /*0000*/ 	.byte	0x02, 0x09, 0x00, 0x00, 0x02, 0x02, 0x01, 0x00, 0x02, 0x05, 0x05, 0x00, 0x03, 0x07, 0x01, 0x01
        /*0010*/ 	.byte	0x02, 0x03, 0x00, 0x00, 0x02, 0x06, 0x01, 0x00, 0x04, 0x0b, 0x08, 0x00, 0x09, 0x00, 0x00, 0x00
        /*0020*/ 	.byte	0x00, 0x00, 0x00, 0x00


//--------------------- .nv.info._Z10initMatrixP6__halfi --------------------------
	.section	.nv.info._Z10initMatrixP6__halfi,"",@"SHT_CUDA_INFO"
	.sectionflags	@""
	.align	4


	//----- nvinfo : EIATTR_CUDA_API_VERSION
	.align		4
        /*0000*/ 	.byte	0x04, 0x37
        /*0002*/ 	.short	(.L_19 - .L_18)
.L_18:
        /*0004*/ 	.word	0x00000082


	//----- nvinfo : EIATTR_KPARAM_INFO
	.align		4
.L_19:
        /*0008*/ 	.byte	0x04, 0x17
        /*000a*/ 	.short	(.L_21 - .L_20)
.L_20:
        /*000c*/ 	.word	0x00000000
        /*0010*/ 	.short	0x0001
        /*0012*/ 	.short	0x0008
        /*0014*/ 	.byte	0x00, 0xf0, 0x11, 0x00


	//----- nvinfo : EIATTR_KPARAM_INFO
	.align		4
.L_21:
        /*0018*/ 	.byte	0x04, 0x17
        /*001a*/ 	.short	(.L_23 - .L_22)
.L_22:
        /*001c*/ 	.word	0x00000000
        /*0020*/ 	.short	0x0000
        /*0022*/ 	.short	0x0000
        /*0024*/ 	.byte	0x00, 0xf5, 0x21, 0x00


	//----- nvinfo : EIATTR_SPARSE_MMA_MASK
	.align		4
.L_23:
        /*0028*/ 	.byte	0x03, 0x50
        /*002a*/ 	.short	0x0000


	//----- nvinfo : EIATTR_MAXREG_COUNT
	.align		4
        /*002c*/ 	.byte	0x03, 0x1b
        /*002e*/ 	.short	0x00ff


	//----- nvinfo : EIATTR_MERCURY_ISA_VERSION
	.align		4
        /*0030*/ 	.byte	0x03, 0x5f
        /*0032*/ 	.short	0x0101


	//----- nvinfo : EIATTR_VRC_CTA_INIT_COUNT
	.align		4
        /*0034*/ 	.byte	0x02, 0x4a
	.zero		1
	.zero		1


	//----- nvinfo : EIATTR_EXIT_INSTR_OFFSETS
	.align		4
        /*0038*/ 	.byte	0x04, 0x1c
        /*003a*/ 	.short	(.L_25 - .L_24)


	//   ....[0]....
.L_24:
        /*003c*/ 	.word	0x00000070


	//   ....[1]....
        /*0040*/ 	.word	0x000000d0


	//----- nvinfo : EIATTR_CBANK_PARAM_SIZE
	.align		4
.L_25:
        /*0044*/ 	.byte	0x03, 0x19
        /*0046*/ 	.short	0x000c


	//----- nvinfo : EIATTR_PARAM_CBANK
	.align		4
        /*0048*/ 	.byte	0x04, 0x0a
        /*004a*/ 	.short	(.L_27 - .L_26)
	.align		4
.L_26:
        /*004c*/ 	.word	index@(.nv.constant0._Z10initMatrixP6__halfi)
        /*0050*/ 	.short	0x0380
        /*0052*/ 	.short	0x000c


	//----- nvinfo : EIATTR_SW_WAR
	.align		4
.L_27:
        /*0054*/ 	.byte	0x04, 0x36
        /*0056*/ 	.short	(.L_29 - .L_28)
.L_28:
        /*0058*/ 	.word	0x00000008
.L_29:


//--------------------- .nv.info._Z8wmmaGemmP6__halfS0_Pfiii --------------------------
	.section	.nv.info._Z8wmmaGemmP6__halfS0_Pfiii,"",@"SHT_CUDA_INFO"
	.sectionflags	@""
	.align	4


	//----- nvinfo : EIATTR_CUDA_API_VERSION
	.align		4
        /*0000*/ 	.byte	0x04, 0x37
        /*0002*/ 	.short	(.L_31 - .L_30)
.L_30:
        /*0004*/ 	.word	0x00000082


	//----- nvinfo : EIATTR_KPARAM_INFO
	.align		4
.L_31:
        /*0008*/ 	.byte	0x04, 0x17
        /*000a*/ 	.short	(.L_33 - .L_32)
.L_32:
        /*000c*/ 	.word	0x00000000
        /*0010*/ 	.short	0x0005
        /*0012*/ 	.short	0x0020
        /*0014*/ 	.byte	0x00, 0xf0, 0x11, 0x00


	//----- nvinfo : EIATTR_KPARAM_INFO
	.align		4
.L_33:
        /*0018*/ 	.byte	0x04, 0x17
        /*001a*/ 	.short	(.L_35 - .L_34)
.L_34:
        /*001c*/ 	.word	0x00000000
        /*0020*/ 	.short	0x0004
        /*0022*/ 	.short	0x001c
        /*0024*/ 	.byte	0x00, 0xf0, 0x11, 0x00


	//----- nvinfo : EIATTR_KPARAM_INFO
	.align		4
.L_35:
        /*0028*/ 	.byte	0x04, 0x17
        /*002a*/ 	.short	(.L_37 - .L_36)
.L_36:
        /*002c*/ 	.word	0x00000000
        /*0030*/ 	.short	0x0003
        /*0032*/ 	.short	0x0018
        /*0034*/ 	.byte	0x00, 0xf0, 0x11, 0x00


	//----- nvinfo : EIATTR_KPARAM_INFO
	.align		4
.L_37:
        /*0038*/ 	.byte	0x04, 0x17
        /*003a*/ 	.short	(.L_39 - .L_38)
.L_38:
        /*003c*/ 	.word	0x00000000
        /*0040*/ 	.short	0x0002
        /*0042*/ 	.short	0x0010
        /*0044*/ 	.byte	0x00, 0xf5, 0x21, 0x00


	//----- nvinfo : EIATTR_KPARAM_INFO
	.align		4
.L_39:
        /*0048*/ 	.byte	0x04, 0x17
        /*004a*/ 	.short	(.L_41 - .L_40)
.L_40:
        /*004c*/ 	.word	0x00000000
        /*0050*/ 	.short	0x0001
        /*0052*/ 	.short	0x0008
        /*0054*/ 	.byte	0x00, 0xf5, 0x21, 0x00


	//----- nvinfo : EIATTR_KPARAM_INFO
	.align		4
.L_41:
        /*0058*/ 	.byte	0x04, 0x17
        /*005a*/ 	.short	(.L_43 - .L_42)
.L_42:
        /*005c*/ 	.word	0x00000000
        /*0060*/ 	.short	0x0000
        /*0062*/ 	.short	0x0000
        /*0064*/ 	.byte	0x00, 0xf5, 0x21, 0x00


	//----- nvinfo : EIATTR_SPARSE_MMA_MASK
	.align		4
.L_43:
        /*0068*/ 	.byte	0x03, 0x50
        /*006a*/ 	.short	0x0000


	//----- nvinfo : EIATTR_WMMA_USED
	.align		4
        /*006c*/ 	.byte	0x01, 0x2b
	.zero		2


	//----- nvinfo : EIATTR_MAXREG_COUNT
	.align		4
        /*0070*/ 	.byte	0x03, 0x1b
        /*0072*/ 	.short	0x00ff


	//----- nvinfo : EIATTR_MERCURY_ISA_VERSION
	.align		4
        /*0074*/ 	.byte	0x03, 0x5f
        /*0076*/ 	.short	0x0101


	//----- nvinfo : EIATTR_VRC_CTA_INIT_COUNT
	.align		4
        /*0078*/ 	.byte	0x02, 0x4a
	.zero		1
	.zero		1


	//----- nvinfo : EIATTR_EXIT_INSTR_OFFSETS
	.align		4
        /*007c*/ 	.byte	0x04, 0x1c
        /*007e*/ 	.short	(.L_45 - .L_44)


	//   ....[0]....
.L_44:
        /*0080*/ 	.word	0x000000f0


	//   ....[1]....
        /*0084*/ 	.word	0x00000e50


	//----- nvinfo : EIATTR_CBANK_PARAM_SIZE
	.align		4
.L_45:
        /*0088*/ 	.byte	0x03, 0x19
        /*008a*/ 	.short	0x0024


	//----- nvinfo : EIATTR_PARAM_CBANK
	.align		4
        /*008c*/ 	.byte	0x04, 0x0a
        /*008e*/ 	.short	(.L_47 - .L_46)
	.align		4
.L_46:
        /*0090*/ 	.word	index@(.nv.constant0._Z8wmmaGemmP6__halfS0_Pfiii)
        /*0094*/ 	.short	0x0380
        /*0096*/ 	.short	0x0024


	//----- nvinfo : EIATTR_SW_WAR
	.align		4
.L_47:
        /*0098*/ 	.byte	0x04, 0x36
        /*009a*/ 	.short	(.L_49 - .L_48)
.L_48:
        /*009c*/ 	.word	0x00000008
.L_49:


//--------------------- .nv.info._Z9naiveGemmP6__halfS0_Pfiii --------------------------
	.section	.nv.info._Z9naiveGemmP6__halfS0_Pfiii,"",@"SHT_CUDA_INFO"
	.sectionflags	@""
	.align	4


	//----- nvinfo : EIATTR_CUDA_API_VERSION
	.align		4
        /*0000*/ 	.byte	0x04, 0x37
        /*0002*/ 	.short	(.L_51 - .L_50)
.L_50:
        /*0004*/ 	.word	0x00000082


	//----- nvinfo : EIATTR_KPARAM_INFO
	.align		4
.L_51:
        /*0008*/ 	.byte	0x04, 0x17
        /*000a*/ 	.short	(.L_53 - .L_52)
.L_52:
        /*000c*/ 	.word	0x00000000
        /*0010*/ 	.short	0x0005
        /*0012*/ 	.short	0x0020
        /*0014*/ 	.byte	0x00, 0xf0, 0x11, 0x00


	//----- nvinfo : EIATTR_KPARAM_INFO
	.align		4
.L_53:
        /*0018*/ 	.byte	0x04, 0x17
        /*001a*/ 	.short	(.L_55 - .L_54)
.L_54:
        /*001c*/ 	.word	0x00000000
        /*0020*/ 	.short	0x0004
        /*0022*/ 	.short	0x001c
        /*0024*/ 	.byte	0x00, 0xf0, 0x11, 0x00


	//----- nvinfo : EIATTR_KPARAM_INFO
	.align		4
.L_55:
        /*0028*/ 	.byte	0x04, 0x17
        /*002a*/ 	.short	(.L_57 - .L_56)
.L_56:
        /*002c*/ 	.word	0x00000000
        /*0030*/ 	.short	0x0003
        /*0032*/ 	.short	0x0018
        /*0034*/ 	.byte	0x00, 0xf0, 0x11, 0x00


	//----- nvinfo : EIATTR_KPARAM_INFO
	.align		4
.L_57:
        /*0038*/ 	.byte	0x04, 0x17
        /*003a*/ 	.short	(.L_59 - .L_58)
.L_58:
        /*003c*/ 	.word	0x00000000
        /*0040*/ 	.short	0x0002
        /*0042*/ 	.short	0x0010
        /*0044*/ 	.byte	0x00, 0xf5, 0x21, 0x00


	//----- nvinfo : EIATTR_KPARAM_INFO
	.align		4
.L_59:
        /*0048*/ 	.byte	0x04, 0x17
        /*004a*/ 	.short	(.L_61 - .L_60)
.L_60:
        /*004c*/ 	.word	0x00000000
        /*0050*/ 	.short	0x0001
        /*0052*/ 	.short	0x0008
        /*0054*/ 	.byte	0x00, 0xf5, 0x21, 0x00


	//----- nvinfo : EIATTR_KPARAM_INFO
	.align		4
.L_61:
        /*0058*/ 	.byte	0x04, 0x17
        /*005a*/ 	.short	(.L_63 - .L_62)
.L_62:
        /*005c*/ 	.word	0x00000000
        /*0060*/ 	.short	0x0000
        /*0062*/ 	.short	0x0000
        /*0064*/ 	.byte	0x00, 0xf5, 0x21, 0x00


	//----- nvinfo : EIATTR_SPARSE_MMA_MASK
	.align		4
.L_63:
        /*0068*/ 	.byte	0x03, 0x50
        /*006a*/ 	.short	0x0000


	//----- nvinfo : EIATTR_MAXREG_COUNT
	.align		4
        /*006c*/ 	.byte	0x03, 0x1b
        /*006e*/ 	.short	0x00ff


	//----- nvinfo : EIATTR_MERCURY_ISA_VERSION
	.align		4
        /*0070*/ 	.byte	0x03, 0x5f
        /*0072*/ 	.short	0x0101


	//----- nvinfo : EIATTR_VRC_CTA_INIT_COUNT
	.align		4
        /*0074*/ 	.byte	0x02, 0x4a
	.zero		1
	.zero		1


	//----- nvinfo : EIATTR_EXIT_INSTR_OFFSETS
	.align		4
        /*0078*/ 	.byte	0x04, 0x1c
        /*007a*/ 	.short	(.L_65 - .L_64)


	//   ....[0]....
.L_64:
        /*007c*/ 	.word	0x000000c0


	//   ....[1]....
        /*0080*/ 	.word	0x00000ac0


	//----- nvinfo : EIATTR_CBANK_PARAM_SIZE
	.align		4
.L_65:
        /*0084*/ 	.byte	0x03, 0x19
        /*0086*/ 	.short	0x0024


	//----- nvinfo : EIATTR_PARAM_CBANK
	.align		4
        /*0088*/ 	.byte	0x04, 0x0a
        /*008a*/ 	.short	(.L_67 - .L_66)
	.align		4
.L_66:
        /*008c*/ 	.word	index@(.nv.constant0._Z9naiveGemmP6__halfS0_Pfiii)
        /*0090*/ 	.short	0x0380
        /*0092*/ 	.short	0x0024


	//----- nvinfo : EIATTR_SW_WAR
	.align		4
.L_67:
        /*0094*/ 	.byte	0x04, 0x36
        /*0096*/ 	.short	(.L_69 - .L_68)
.L_68:
        /*0098*/ 	.word	0x00000008
.L_69:


//--------------------- .nv.callgraph             --------------------------
	.section	.nv.callgraph,"",@"SHT_CUDA_CALLGRAPH"
	.align	4
	.sectionentsize	8
	.align		4
        /*0000*/ 	.word	0x00000000
	.align		4
        /*0004*/ 	.word	0xffffffff
	.align		4
        /*0008*/ 	.word	0x00000000
	.align		4
        /*000c*/ 	.word	0xfffffffe
	.align		4
        /*0010*/ 	.word	0x00000000
	.align		4
        /*0014*/ 	.word	0xfffffffd
	.align		4
        /*0018*/ 	.word	0x00000000
	.align		4
        /*001c*/ 	.word	0xfffffffc


//--------------------- .text._Z10initMatrixP6__halfi --------------------------
	.section	.text._Z10initMatrixP6__halfi,"ax",@progbits
	.align	128
        .global         _Z10initMatrixP6__halfi
        .type           _Z10initMatrixP6__halfi,@function
        .size           _Z10initMatrixP6__halfi,(.L_x_12 - _Z10initMatrixP6__halfi)
        .other          _Z10initMatrixP6__halfi,@"STO_CUDA_ENTRY STV_DEFAULT"
_Z10initMatrixP6__halfi:
.text._Z10initMatrixP6__halfi:
[----:B------:R-:W-:Y:S01]  /*0000*/  LDC R1, c[0x0][0x37c] ;  /* 0x0000df00ff017b82 */ /* 0x000fe20000000800 */
[----:B------:R-:W0:Y:S07]  /*0010*/  S2R R0, SR_TID.X ;  /* 0x0000000000007919 */ /* 0x000e2e0000002100 */
[----:B------:R-:W0:Y:S01]  /*0020*/  S2UR UR4, SR_CTAID.X ;  /* 0x00000000000479c3 */ /* 0x000e220000002500 */
[----:B------:R-:W1:Y:S07]  /*0030*/  LDCU UR5, c[0x0][0x388] ;  /* 0x00007100ff0577ac */ /* 0x000e6e0008000800 */
[----:B------:R-:W0:Y:S02]  /*0040*/  LDC R5, c[0x0][0x360] ;  /* 0x0000d800ff057b82 */ /* 0x000e240000000800 */
[----:B0-----:R-:W-:-:S05]  /*0050*/  IMAD R5, R5, UR4, R0 ;  /* 0x0000000405057c24 */ /* 0x001fca000f8e0200 */
[----:B-1----:R-:W-:-:S13]  /*0060*/  ISETP.GE.AND P0, PT, R5, UR5, PT ;  /* 0x0000000505007c0c */ /* 0x002fda000bf06270 */
[----:B------:R-:W-:Y:S05]  /*0070*/  @P0 EXIT ;  /* 0x000000000000094d */ /* 0x000fea0003800000 */
[----:B------:R-:W0:Y:S01]  /*0080*/  LDC.64 R2, c[0x0][0x380] ;  /* 0x0000e000ff027b82 */ /* 0x000e220000000a00 */
[----:B------:R-:W1:Y:S01]  /*0090*/  LDCU.64 UR4, c[0x0][0x358] ;  /* 0x00006b00ff0477ac */ /* 0x000e620008000a00 */
[----:B------:R-:W-:Y:S02]  /*00a0*/  HFMA2 R0, -RZ, RZ, 0, 0.01000213623046875 ;  /* 0x0000211fff007431 */ /* 0x000fe400000001ff */
[----:B0-----:R-:W-:-:S05]  /*00b0*/  IMAD.WIDE R2, R5, 0x2, R2 ;  /* 0x0000000205027825 */ /* 0x001fca00078e0202 */
[----:B-1----:R-:W-:Y:S01]  /*00c0*/  STG.E.U16 desc[UR4][R2.64], R0 ;  /* 0x0000000002007986 */ /* 0x002fe2000c101504 */
[----:B------:R-:W-:Y:S05]  /*00d0*/  EXIT ;  /* 0x000000000000794d */ /* 0x000fea0003800000 */
.L_x_0:
[----:B------:R-:W-:-:S00]  /*00e0*/  BRA `(.L_x_0) ;  /* 0xfffffffc00fc7947 */ /* 0x000fc0000383ffff */
[----:B------:R-:W-:-:S00]  /*00f0*/  NOP ;  /* 0x0000000000007918 */ /* 0x000fc00000000000 */
        /* <DEDUP_REMOVED lines=8> */
.L_x_12:


//--------------------- .text._Z8wmmaGemmP6__halfS0_Pfiii --------------------------
	.section	.text._Z8wmmaGemmP6__halfS0_Pfiii,"ax",@progbits
	.align	128
        .global         _Z8wmmaGemmP6__halfS0_Pfiii
        .type           _Z8wmmaGemmP6__halfS0_Pfiii,@function
        .size           _Z8wmmaGemmP6__halfS0_Pfiii,(.L_x_13 - _Z8wmmaGemmP6__halfS0_Pfiii)
        .other          _Z8wmmaGemmP6__halfS0_Pfiii,@"STO_CUDA_ENTRY STV_DEFAULT"
_Z8wmmaGemmP6__halfS0_Pfiii:
.text._Z8wmmaGemmP6__halfS0_Pfiii:
[----:B------:R-:W-:Y:S01]  /*0000*/  LDC R1, c[0x0][0x37c] ;  /* 0x0000df00ff017b82 */ /* 0x000fe20000000800 */
[----:B------:R-:W0:Y:S07]  /*0010*/  S2R R3, SR_TID.Y ;  /* 0x0000000000037919 */ /* 0x000e2e0000002200 */
[----:B------:R-:W0:Y:S01]  /*0020*/  LDC R0, c[0x0][0x364] ;  /* 0x0000d900ff007b82 */ /* 0x000e220000000800 */
[----:B------:R-:W1:Y:S01]  /*0030*/  LDCU.64 UR10, c[0x0][0x398] ;  /* 0x00007300ff0a77ac */ /* 0x000e620008000a00 */
[----:B------:R-:W2:Y:S06]  /*0040*/  S2R R2, SR_TID.X ;  /* 0x0000000000027919 */ /* 0x000eac0000002100 */
[----:B------:R-:W0:Y:S08]  /*0050*/  S2UR UR4, SR_CTAID.Y ;  /* 0x00000000000479c3 */ /* 0x000e300000002600 */
[----:B------:R-:W2:Y:S08]  /*0060*/  S2UR UR5, SR_CTAID.X ;  /* 0x00000000000579c3 */ /* 0x000eb00000002500 */
[----:B------:R-:W2:Y:S01]  /*0070*/  LDC R21, c[0x0][0x360] ;  /* 0x0000d800ff157b82 */ /* 0x000ea20000000800 */
[----:B0-----:R-:W-:-:S05]  /*0080*/  IMAD R0, R0, UR4, R3 ;  /* 0x0000000400007c24 */ /* 0x001fca000f8e0203 */
[----:B------:R-:W-:-:S04]  /*0090*/  SHF.R.U32.HI R0, RZ, 0x1, R0 ;  /* 0x00000001ff007819 */ /* 0x000fc80000011600 */
[----:B------:R-:W-:Y:S01]  /*00a0*/  LOP3.LUT R24, R0, 0x7fffff0, RZ, 0xc0, !PT ;  /* 0x07fffff000187812 */ /* 0x000fe200078ec0ff */
[----:B--2---:R-:W-:-:S04]  /*00b0*/  IMAD R21, R21, UR5, R2 ;  /* 0x0000000515157c24 */ /* 0x004fc8000f8e0202 */
[----:B------:R-:W-:-:S05]  /*00c0*/  IMAD.SHL.U32 R21, R21, 0x10, RZ ;  /* 0x0000001015157824 */ /* 0x000fca00078e00ff */
[----:B-1----:R-:W-:-:S04]  /*00d0*/  ISETP.GE.AND P0, PT, R21, UR11, PT ;  /* 0x0000000b15007c0c */ /* 0x002fc8000bf06270 */
[----:B------:R-:W-:-:S13]  /*00e0*/  ISETP.LT.AND P0, PT, R24, UR10, !P0 ;  /* 0x0000000a18007c0c */ /* 0x000fda000c701270 */
[----:B------:R-:W-:Y:S05]  /*00f0*/  @!P0 EXIT ;  /* 0x000000000000894d */ /* 0x000fea0003800000 */
[----:B------:R-:W0:Y:S01]  /*0100*/  LDCU UR14, c[0x0][0x3a0] ;  /* 0x00007400ff0e77ac */ /* 0x000e220008000800 */
[----:B------:R-:W-:Y:S02]  /*0110*/  CS2R R14, SRZ ;  /* 0x00000000000e7805 */ /* 0x000fe4000001ff00 */
[----:B------:R-:W-:Y:S02]  /*0120*/  CS2R R12, SRZ ;  /* 0x00000000000c7805 */ /* 0x000fe4000001ff00 */
[----:B------:R-:W-:Y:S02]  /*0130*/  CS2R R10, SRZ ;  /* 0x00000000000a7805 */ /* 0x000fe4000001ff00 */
[----:B------:R-:W-:Y:S01]  /*0140*/  CS2R R8, SRZ ;  /* 0x0000000000087805 */ /* 0x000fe2000001ff00 */
[----:B------:R-:W1:Y:S01]  /*0150*/  LDCU.64 UR12, c[0x0][0x358] ;  /* 0x00006b00ff0c77ac */ /* 0x000e620008000a00 */
[----:B0-----:R-:W-:-:S09]  /*0160*/  UISETP.GT.AND UP0, UPT, UR14, URZ, UPT ;  /* 0x000000ff0e00728c */ /* 0x001fd2000bf04270 */
[----:B-1----:R-:W-:Y:S05]  /*0170*/  BRA.U !UP0, `(.L_x_1) ;  /* 0x0000000908e07547 */ /* 0x002fea000b800000 */
[----:B------:R-:W-:Y:S01]  /*0180*/  UISETP.GE.U32.AND UP1, UPT, UR14, 0x31, UPT ;  /* 0x000000310e00788c */ /* 0x000fe2000bf26070 */
[----:B------:R-:W-:Y:S01]  /*0190*/  CS2R R14, SRZ ;  /* 0x00000000000e7805 */ /* 0x000fe2000001ff00 */
[----:B------:R-:W-:Y:S01]  /*01a0*/  UIADD3 UR4, UPT, UPT, UR14, -0x1, URZ ;  /* 0xffffffff0e047890 */ /* 0x000fe2000fffe0ff */
[----:B------:R-:W-:Y:S01]  /*01b0*/  CS2R R12, SRZ ;  /* 0x00000000000c7805 */ /* 0x000fe2000001ff00 */
[----:B------:R-:W-:Y:S01]  /*01c0*/  UIADD3 UR5, UPT, UPT, UR14, -0x1, URZ ;  /* 0xffffffff0e057890 */ /* 0x000fe2000fffe0ff */
[----:B------:R-:W-:Y:S01]  /*01d0*/  CS2R R10, SRZ ;  /* 0x00000000000a7805 */ /* 0x000fe2000001ff00 */
[----:B------:R-:W-:Y:S01]  /*01e0*/  ULEA.HI UR6, UR4, 0x1, URZ, 0x1c ;  /* 0x0000000104067891 */ /* 0x000fe2000f8fe0ff */
[----:B------:R-:W-:Y:S01]  /*01f0*/  CS2R R8, SRZ ;  /* 0x0000000000087805 */ /* 0x000fe2000001ff00 */
[----:B------:R-:W-:Y:S02]  /*0200*/  ULEA.HI UR5, UR5, 0x1, URZ, 0x1c ;  /* 0x0000000105057891 */ /* 0x000fe4000f8fe0ff */
[----:B------:R-:W-:Y:S01]  /*0210*/  ULOP3.LUT UR7, UR6, 0x3, URZ, 0xc0, !UPT ;  /* 0x0000000306077892 */ /* 0x000fe2000f8ec0ff */
[----:B------:R-:W-:-:S03]  /*0220*/  UMOV UR4, URZ ;  /* 0x000000ff00047c82 */ /* 0x000fc60008000000 */
[----:B------:R-:W-:Y:S01]  /*0230*/  UISETP.NE.AND UP0, UPT, UR7, URZ, UPT ;  /* 0x000000ff0700728c */ /* 0x000fe2000bf05270 */
[----:B------:R-:W-:Y:S10]  /*0240*/  BRA.U !UP1, `(.L_x_2) ;  /* 0x0000000509f07547 */ /* 0x000ff4000b800000 */
[----:B------:R-:W0:Y:S01]  /*0250*/  S2R R17, SR_LANEID ;  /* 0x0000000000117919 */ /* 0x000e220000000000 */
[----:B------:R-:W1:Y:S01]  /*0260*/  LDC.64 R28, c[0x0][0x380] ;  /* 0x0000e000ff1c7b82 */ /* 0x000e620000000a00 */
[----:B------:R-:W-:Y:S01]  /*0270*/  IMAD R20, R24, UR14, RZ ;  /* 0x0000000e18147c24 */ /* 0x000fe2000f8e02ff */
[----:B------:R-:W-:Y:S01]  /*0280*/  USHF.R.U32.HI UR4, URZ, 0x1, UR14 ;  /* 0x00000001ff047899 */ /* 0x000fe2000801160e */
[----:B------:R-:W-:Y:S01]  /*0290*/  IMAD.MOV.U32 R3, RZ, RZ, RZ ;  /* 0x000000ffff037224 */ /* 0x000fe200078e00ff */
[----:B------:R-:W-:Y:S01]  /*02a0*/  USHF.R.U32.HI UR6, URZ, 0x1, UR11 ;  /* 0x00000001ff067899 */ /* 0x000fe2000801160b */
[----:B------:R-:W-:Y:S01]  /*02b0*/  IMAD.MOV.U32 R15, RZ, RZ, RZ ;  /* 0x000000ffff0f7224 */ /* 0x000fe200078e00ff */
[----:B------:R-:W-:Y:S02]  /*02c0*/  ULOP3.LUT UR5, UR5, 0x1ffffffc, URZ, 0xc0, !UPT ;  /* 0x1ffffffc05057892 */ /* 0x000fe4000f8ec0ff */
[----:B------:R-:W-:Y:S02]  /*02d0*/  UIMAD UR8, UR11, 0x30, URZ ;  /* 0x000000300b0878a4 */ /* 0x000fe4000f8e02ff */
[----:B------:R-:W-:Y:S01]  /*02e0*/  USHF.L.U32 UR9, UR11, 0x5, URZ ;  /* 0x000000050b097899 */ /* 0x000fe200080006ff */
[----:B------:R-:W2:Y:S01]  /*02f0*/  LDCU.64 UR16, c[0x0][0x388] ;  /* 0x00007100ff1077ac */ /* 0x000ea20008000a00 */
[----:B------:R-:W-:Y:S01]  /*0300*/  USHF.L.U32 UR10, UR11, 0x4, URZ ;  /* 0x000000040b0a7899 */ /* 0x000fe200080006ff */
[----:B-1----:R-:W-:-:S03]  /*0310*/  IMAD.WIDE.U32 R6, R20, 0x2, R28 ;  /* 0x0000000214067825 */ /* 0x002fc600078e001c */
[----:B------:R-:W-:Y:S02]  /*0320*/  IADD3 R0, P0, PT, R6, 0x40, RZ ;  /* 0x0000004006007810 */ /* 0x000fe40007f1e0ff */
[----:B0-----:R-:W-:Y:S02]  /*0330*/  LOP3.LUT R2, R17, 0x3, RZ, 0xc0, !PT ;  /* 0x0000000311027812 */ /* 0x001fe400078ec0ff */
[----:B------:R-:W-:-:S05]  /*0340*/  SHF.R.U32.HI R17, RZ, 0x2, R17 ;  /* 0x00000002ff117819 */ /* 0x000fca0000011611 */
[----:B------:R-:W-:Y:S01]  /*0350*/  IMAD.WIDE.U32 R4, R17, UR4, R2 ;  /* 0x0000000411047c25 */ /* 0x000fe2000f8e0002 */
[----:B------:R-:W-:-:S03]  /*0360*/  UMOV UR4, URZ ;  /* 0x000000ff00047c82 */ /* 0x000fc60008000000 */
[----:B------:R-:W-:Y:S01]  /*0370*/  IMAD.WIDE.U32 R16, R17, UR6, R2 ;  /* 0x0000000611107c25 */ /* 0x000fe2000f8e0002 */
[C---:B------:R-:W-:Y:S01]  /*0380*/  SHF.L.U64.HI R3, R4.reuse, 0x2, R5 ;  /* 0x0000000204037819 */ /* 0x040fe20000010205 */
[----:B------:R-:W-:Y:S02]  /*0390*/  UIADD3 UR6, UPT, UPT, -UR5, URZ, URZ ;  /* 0x000000ff05067290 */ /* 0x000fe4000fffe1ff */
[----:B------:R-:W-:Y:S01]  /*03a0*/  IMAD.SHL.U32 R5, R4, 0x4, RZ ;  /* 0x0000000404057824 */ /* 0x000fe200078e00ff */
[C---:B------:R-:W-:Y:S01]  /*03b0*/  SHF.L.U64.HI R4, R16.reuse, 0x2, R17 ;  /* 0x0000000210047819 */ /* 0x040fe20000010211 */
[----:B------:R-:W-:Y:S01]  /*03c0*/  IMAD.X R2, RZ, RZ, R7, P0 ;  /* 0x000000ffff027224 */ /* 0x000fe200000e0607 */
[----:B------:R-:W-:Y:S01]  /*03d0*/  SHF.R.S32.HI R7, RZ, 0x1f, R21 ;  /* 0x0000001fff077819 */ /* 0x000fe20000011415 */
[----:B------:R-:W-:Y:S01]  /*03e0*/  IMAD.SHL.U32 R6, R16, 0x4, RZ ;  /* 0x0000000410067824 */ /* 0x000fe200078e00ff */
[----:B--2---:R-:W-:-:S06]  /*03f0*/  UMOV UR5, URZ ;  /* 0x000000ff00057c82 */ /* 0x004fcc0008000000 */
.L_x_3:
[----:B------:R-:W-:Y:S01]  /*0400*/  IMAD.WIDE.U32 R16, R20, 0x2, R28 ;  /* 0x0000000214107825 */ /* 0x000fe200078e001c */
[----:B------:R-:W-:-:S03]  /*0410*/  IADD3 R18, P1, PT, R21, UR5, RZ ;  /* 0x0000000515127c10 */ /* 0x000fc6000ff3e0ff */
[----:B------:R-:W-:Y:S01]  /*0420*/  IMAD.U32 R22, RZ, RZ, UR5 ;  /* 0x00000005ff167e24 */ /* 0x000fe2000f8e00ff */
[----:B------:R-:W-:Y:S01]  /*0430*/  IADD3 R36, P0, PT, R16, R5, RZ ;  /* 0x0000000510247210 */ /* 0x000fe20007f1e0ff */
[----:B------:R-:W-:-:S03]  /*0440*/  IMAD.U32 R31, RZ, RZ, UR14 ;  /* 0x0000000eff1f7e24 */ /* 0x000fc6000f8e00ff */
[----:B------:R-:W-:Y:S01]  /*0450*/  LEA.HI.X.SX32 R19, R22, R7, 0x1, P1 ;  /* 0x0000000716137211 */ /* 0x000fe200008f0eff */
[----:B------:R-:W-:Y:S01]  /*0460*/  IMAD.X R37, R17, 0x1, R3, P0 ;  /* 0x0000000111257824 */ /* 0x000fe200000e0603 */
[----:B------:R-:W-:Y:S01]  /*0470*/  LEA R35, P1, R18, UR16, 0x1 ;  /* 0x0000001012237c11 */ /* 0x000fe2000f8208ff */
[----:B------:R-:W-:-:S03]  /*0480*/  IMAD.WIDE.U32 R30, R31, 0x10, R36 ;  /* 0x000000101f1e7825 */ /* 0x000fc600078e0024 */
[----:B------:R-:W-:Y:S01]  /*0490*/  LEA.HI.X R17, R18, UR17, R19, 0x1, P1 ;  /* 0x0000001112117c11 */ /* 0x000fe200088f0c13 */
[----:B------:R-:W2:Y:S01]  /*04a0*/  LDG.E R16, desc[UR12][R36.64] ;  /* 0x0000000c24107981 */ /* 0x000ea2000c1e1900 */
[----:B------:R-:W-:-:S03]  /*04b0*/  IADD3 R34, P0, PT, R6, R35, RZ ;  /* 0x0000002306227210 */ /* 0x000fc60007f1e0ff */
[----:B------:R0:W2:Y:S02]  /*04c0*/  LDG.E R18, desc[UR12][R36.64+0x10] ;  /* 0x0000100c24127981 */ /* 0x0000a4000c1e1900 */
[----:B------:R-:W-:Y:S02]  /*04d0*/  IMAD.X R35, R4, 0x1, R17, P0 ;  /* 0x0000000104237824 */ /* 0x000fe400000e0611 */
[----:B------:R-:W2:Y:S04]  /*04e0*/  LDG.E R17, desc[UR12][R30.64] ;  /* 0x0000000c1e117981 */ /* 0x000ea8000c1e1900 */
[----:B------:R-:W2:Y:S04]  /*04f0*/  LDG.E R19, desc[UR12][R30.64+0x10] ;  /* 0x0000100c1e137981 */ /* 0x000ea8000c1e1900 */
[----:B------:R-:W2:Y:S04]  /*0500*/  LDG.E R26, desc[UR12][R34.64] ;  /* 0x0000000c221a7981 */ /* 0x000ea8000c1e1900 */
[----:B------:R-:W2:Y:S01]  /*0510*/  LDG.E R27, desc[UR12][R34.64+0x10] ;  /* 0x0000100c221b7981 */ /* 0x000ea2000c1e1900 */
[----:B------:R-:W-:-:S04]  /*0520*/  IMAD.U32 R33, RZ, RZ, UR11 ;  /* 0x0000000bff217e24 */ /* 0x000fc8000f8e00ff */
[----:B------:R-:W-:-:S05]  /*0530*/  IMAD.WIDE.U32 R32, R33, 0x10, R34 ;  /* 0x0000001021207825 */ /* 0x000fca00078e0022 */
[----:B------:R-:W3:Y:S04]  /*0540*/  LDG.E R22, desc[UR12][R32.64] ;  /* 0x0000000c20167981 */ /* 0x000ee8000c1e1900 */
[----:B------:R1:W3:Y:S01]  /*0550*/  LDG.E R23, desc[UR12][R32.64+0x10] ;  /* 0x0000100c20177981 */ /* 0x0002e2000c1e1900 */
[----:B0-----:R-:W-:Y:S01]  /*0560*/  IMAD.U32 R36, RZ, RZ, UR10 ;  /* 0x0000000aff247e24 */ /* 0x001fe2000f8e00ff */
[----:B------:R-:W-:Y:S01]  /*0570*/  IADD3 R25, P0, PT, R21, UR10, RZ ;  /* 0x0000000a15197c10 */ /* 0x000fe2000ff1e0ff */
[----:B------:R-:W-:Y:S01]  /*0580*/  IMAD.U32 R37, RZ, RZ, UR14 ;  /* 0x0000000eff257e24 */ /* 0x000fe2000f8e00ff */
[----:B--2---:R-:W-:Y:S02]  /*0590*/  HMMA.16816.F32 R8, R16, R26, R8 ;  /* 0x0000001a1008723c */ /* 0x004fe40000001808 */
[----:B------:R-:W-:-:S02]  /*05a0*/  LEA.HI.X.SX32 R26, R36, R7, 0x1, P0 ;  /* 0x00000007241a7211 */ /* 0x000fc400000f0eff */
[----:B------:R-:W-:Y:S02]  /*05b0*/  IADD3 R30, P0, PT, R0, R5, RZ ;  /* 0x00000005001e7210 */ /* 0x000fe40007f1e0ff */
[----:B------:R-:W-:-:S03]  /*05c0*/  LEA R27, P1, R25, UR16, 0x1 ;  /* 0x00000010191b7c11 */ /* 0x000fc6000f8208ff */
[----:B------:R-:W-:Y:S01]  /*05d0*/  IMAD.X R31, R2, 0x1, R3, P0 ;  /* 0x00000001021f7824 */ /* 0x000fe200000e0603 */
[----:B------:R-:W-:Y:S02]  /*05e0*/  LEA.HI.X R25, R25, UR17, R26, 0x1, P1 ;  /* 0x0000001119197c11 */ /* 0x000fe400088f0c1a */
[----:B------:R-:W-:Y:S01]  /*05f0*/  IADD3 R34, P0, PT, R27, R6, RZ ;  /* 0x000000061b227210 */ /* 0x000fe20007f1e0ff */
[----:B-1----:R-:W-:-:S04]  /*0600*/  IMAD.WIDE.U32 R32, R37, 0x10, R30 ;  /* 0x0000001025207825 */ /* 0x002fc800078e001e */
[----:B------:R-:W-:Y:S01]  /*0610*/  IMAD.X R35, R25, 0x1, R4, P0 ;  /* 0x0000000119237824 */ /* 0x000fe200000e0604 */
[----:B---3--:R-:W-:Y:S01]  /*0620*/  HMMA.16816.F32 R12, R16, R22, R12 ;  /* 0x00000016100c723c */ /* 0x008fe2000000180c */
[----:B------:R-:W2:Y:S04]  /*0630*/  LDG.E R16, desc[UR12][R30.64+-0x20] ;  /* 0xffffe00c1e107981 */ /* 0x000ea8000c1e1900 */
[----:B------:R-:W2:Y:S04]  /*0640*/  LDG.E R18, desc[UR12][R30.64+-0x10] ;  /* 0xfffff00c1e127981 */ /* 0x000ea8000c1e1900 */
[----:B------:R-:W2:Y:S04]  /*0650*/  LDG.E R17, desc[UR12][R32.64+-0x20] ;  /* 0xffffe00c20117981 */ /* 0x000ea8000c1e1900 */
[----:B------:R-:W2:Y:S04]  /*0660*/  LDG.E R19, desc[UR12][R32.64+-0x10] ;  /* 0xfffff00c20137981 */ /* 0x000ea8000c1e1900 */
[----:B------:R-:W2:Y:S04]  /*0670*/  LDG.E R26, desc[UR12][R34.64] ;  /* 0x0000000c221a7981 */ /* 0x000ea8000c1e1900 */
[----:B------:R-:W2:Y:S01]  /*0680*/  LDG.E R27, desc[UR12][R34.64+0x10] ;  /* 0x0000100c221b7981 */ /* 0x000ea2000c1e1900 */
[----:B------:R-:W-:-:S04]  /*0690*/  IMAD.U32 R37, RZ, RZ, UR11 ;  /* 0x0000000bff257e24 */ /* 0x000fc8000f8e00ff */
[----:B------:R-:W-:-:S05]  /*06a0*/  IMAD.WIDE.U32 R36, R37, 0x10, R34 ;  /* 0x0000001025247825 */ /* 0x000fca00078e0022 */
[----:B------:R-:W3:Y:S04]  /*06b0*/  LDG.E R22, desc[UR12][R36.64] ;  /* 0x0000000c24167981 */ /* 0x000ee8000c1e1900 */
[----:B------:R0:W3:Y:S02]  /*06c0*/  LDG.E R23, desc[UR12][R36.64+0x10] ;  /* 0x0000100c24177981 */ /* 0x0000e4000c1e1900 */
[----:B0-----:R-:W-:Y:S01]  /*06d0*/  IMAD.U32 R37, RZ, RZ, UR11 ;  /* 0x0000000bff257e24 */ /* 0x001fe2000f8e00ff */
[----:B--2---:R-:W-:Y:S01]  /*06e0*/  HMMA.16816.F32 R8, R16, R26, R8 ;  /* 0x0000001a1008723c */ /* 0x004fe20000001808 */
[----:B------:R-:W-:Y:S01]  /*06f0*/  IMAD.U32 R26, RZ, RZ, UR9 ;  /* 0x00000009ff1a7e24 */ /* 0x000fe2000f8e00ff */
[----:B------:R-:W-:-:S04]  /*0700*/  IADD3 R27, P0, PT, R21, UR9, RZ ;  /* 0x00000009151b7c10 */ /* 0x000fc8000ff1e0ff */
[----:B------:R-:W-:Y:S02]  /*0710*/  LEA.HI.X.SX32 R26, R26, R7, 0x1, P0 ;  /* 0x000000071a1a7211 */ /* 0x000fe400000f0eff */
[----:B------:R-:W-:-:S04]  /*0720*/  LEA R25, P0, R27, UR16, 0x1 ;  /* 0x000000101b197c11 */ /* 0x000fc8000f8008ff */
[----:B------:R-:W-:Y:S02]  /*0730*/  LEA.HI.X R27, R27, UR17, R26, 0x1, P0 ;  /* 0x000000111b1b7c11 */ /* 0x000fe400080f0c1a */
[----:B------:R-:W-:Y:S01]  /*0740*/  IADD3 R34, P0, PT, R25, R6, RZ ;  /* 0x0000000619227210 */ /* 0x000fe20007f1e0ff */
[----:B---3--:R-:W-:Y:S01]  /*0750*/  HMMA.16816.F32 R12, R16, R22, R12 ;  /* 0x00000016100c723c */ /* 0x008fe2000000180c */
[----:B------:R-:W2:Y:S03]  /*0760*/  LDG.E R16, desc[UR12][R30.64] ;  /* 0x0000000c1e107981 */ /* 0x000ea6000c1e1900 */
[----:B------:R-:W-:Y:S01]  /*0770*/  IMAD.X R35, R27, 0x1, R4, P0 ;  /* 0x000000011b237824 */ /* 0x000fe200000e0604 */
[----:B------:R-:W2:Y:S04]  /*0780*/  LDG.E R18, desc[UR12][R30.64+0x10] ;  /* 0x0000100c1e127981 */ /* 0x000ea8000c1e1900 */
[----:B------:R-:W2:Y:S04]  /*0790*/  LDG.E R17, desc[UR12][R32.64] ;  /* 0x0000000c20117981 */ /* 0x000ea8000c1e1900 */
[----:B------:R-:W2:Y:S04]  /*07a0*/  LDG.E R19, desc[UR12][R32.64+0x10] ;  /* 0x0000100c20137981 */ /* 0x000ea8000c1e1900 */
[----:B------:R-:W2:Y:S04]  /*07b0*/  LDG.E R26, desc[UR12][R34.64] ;  /* 0x0000000c221a7981 */ /* 0x000ea8000c1e1900 */
[----:B------:R-:W2:Y:S01]  /*07c0*/  LDG.E R27, desc[UR12][R34.64+0x10] ;  /* 0x0000100c221b7981 */ /* 0x000ea2000c1e1900 */
[----:B------:R-:W-:-:S05]  /*07d0*/  IMAD.WIDE.U32 R36, R37, 0x10, R34 ;  /* 0x0000001025247825 */ /* 0x000fca00078e0022 */
[----:B------:R-:W3:Y:S04]  /*07e0*/  LDG.E R22, desc[UR12][R36.64] ;  /* 0x0000000c24167981 */ /* 0x000ee8000c1e1900 */
[----:B------:R-:W3:Y:S01]  /*07f0*/  LDG.E R23, desc[UR12][R36.64+0x10] ;  /* 0x0000100c24177981 */ /* 0x000ee2000c1e1900 */
[----:B------:R-:W-:Y:S01]  /*0800*/  IADD3 R25, P0, PT, R21, UR8, RZ ;  /* 0x0000000815197c10 */ /* 0x000fe2000ff1e0ff */
[----:B--2---:R-:W-:Y:S01]  /*0810*/  HMMA.16816.F32 R8, R16, R26, R8 ;  /* 0x0000001a1008723c */ /* 0x004fe20000001808 */
[----:B------:R-:W-:-:S05]  /*0820*/  IMAD.U32 R26, RZ, RZ, UR8 ;  /* 0x00000008ff1a7e24 */ /* 0x000fca000f8e00ff */
[----:B------:R-:W-:Y:S02]  /*0830*/  LEA.HI.X.SX32 R26, R26, R7, 0x1, P0 ;  /* 0x000000071a1a7211 */ /* 0x000fe400000f0eff */
[----:B------:R-:W-:-:S04]  /*0840*/  LEA R27, P0, R25, UR16, 0x1 ;  /* 0x00000010191b7c11 */ /* 0x000fc8000f8008ff */
[----:B------:R-:W-:Y:S02]  /*0850*/  LEA.HI.X R25, R25, UR17, R26, 0x1, P0 ;  /* 0x0000001119197c11 */ /* 0x000fe400080f0c1a */
[----:B------:R-:W-:Y:S01]  /*0860*/  IADD3 R34, P0, PT, R27, R6, RZ ;  /* 0x000000061b227210 */ /* 0x000fe20007f1e0ff */
[----:B---3--:R-:W-:Y:S01]  /*0870*/  HMMA.16816.F32 R12, R16, R22, R12 ;  /* 0x00000016100c723c */ /* 0x008fe2000000180c */
[----:B------:R-:W-:Y:S01]  /*0880*/  IMAD.U32 R17, RZ, RZ, UR11 ;  /* 0x0000000bff117e24 */ /* 0x000fe2000f8e00ff */
[----:B------:R-:W2:Y:S02]  /*0890*/  LDG.E R16, desc[UR12][R30.64+0x20] ;  /* 0x0000200c1e107981 */ /* 0x000ea4000c1e1900 */
[----:B------:R-:W-:Y:S02]  /*08a0*/  IMAD.X R35, R25, 0x1, R4, P0 ;  /* 0x0000000119237824 */ /* 0x000fe400000e0604 */
[----:B------:R-:W2:Y:S01]  /*08b0*/  LDG.E R18, desc[UR12][R30.64+0x30] ;  /* 0x0000300c1e127981 */ /* 0x000ea2000c1e1900 */
[----:B------:R-:W-:-:S03]  /*08c0*/  IMAD.WIDE.U32 R36, R17, 0x10, R34 ;  /* 0x0000001011247825 */ /* 0x000fc600078e0022 */
[----:B------:R-:W2:Y:S04]  /*08d0*/  LDG.E R26, desc[UR12][R34.64] ;  /* 0x0000000c221a7981 */ /* 0x000ea8000c1e1900 */
[----:B------:R-:W2:Y:S04]  /*08e0*/  LDG.E R27, desc[UR12][R34.64+0x10] ;  /* 0x0000100c221b7981 */ /* 0x000ea8000c1e1900 */
[----:B------:R-:W2:Y:S04]  /*08f0*/  LDG.E R17, desc[UR12][R32.64+0x20] ;  /* 0x0000200c20117981 */ /* 0x000ea8000c1e1900 */
[----:B------:R-:W2:Y:S04]  /*0900*/  LDG.E R19, desc[UR12][R32.64+0x30] ;  /* 0x0000300c20137981 */ /* 0x000ea8000c1e1900 */
[----:B------:R-:W3:Y:S04]  /*0910*/  LDG.E R22, desc[UR12][R36.64] ;  /* 0x0000000c24167981 */ /* 0x000ee8000c1e1900 */
[----:B------:R-:W3:Y:S01]  /*0920*/  LDG.E R23, desc[UR12][R36.64+0x10] ;  /* 0x0000100c24177981 */ /* 0x000ee2000c1e1900 */
[----:B------:R-:W-:-:S04]  /*0930*/  UIADD3 UR6, UPT, UPT, UR6, 0x4, URZ ;  /* 0x0000000406067890 */ /* 0x000fc8000fffe0ff */
[----:B------:R-:W-:Y:S01]  /*0940*/  UISETP.NE.AND UP1, UPT, UR6, URZ, UPT ;  /* 0x000000ff0600728c */ /* 0x000fe2000bf25270 */
[----:B------:R-:W-:Y:S01]  /*0950*/  IADD3 R0, P0, PT, R0, 0x80, RZ ;  /* 0x0000008000007810 */ /* 0x000fe20007f1e0ff */
[----:B------:R-:W-:Y:S01]  /*0960*/  VIADD R20, R20, 0x40 ;  /* 0x0000004014147836 */ /* 0x000fe20000000000 */
[----:B------:R-:W-:-:S03]  /*0970*/  UIADD3 UR4, UPT, UPT, UR4, 0x40, URZ ;  /* 0x0000004004047890 */ /* 0x000fc6000fffe0ff */
[----:B------:R-:W-:Y:S01]  /*0980*/  IMAD.X R2, RZ, RZ, R2, P0 ;  /* 0x000000ffff027224 */ /* 0x000fe200000e0602 */
[----:B------:R-:W-:Y:S02]  /*0990*/  ULEA UR8, UR11, UR8, 0x6 ;  /* 0x000000080b087291 */ /* 0x000fe4000f8e30ff */
[----:B------:R-:W-:Y:S02]  /*09a0*/  ULEA UR9, UR11, UR9, 0x6 ;  /* 0x000000090b097291 */ /* 0x000fe4000f8e30ff */
[----:B------:R-:W-:Y:S02]  /*09b0*/  ULEA UR10, UR11, UR10, 0x6 ;  /* 0x0000000a0b0a7291 */ /* 0x000fe4000f8e30ff */
[----:B------:R-:W-:Y:S01]  /*09c0*/  ULEA UR5, UR11, UR5, 0x6 ;  /* 0x000000050b057291 */ /* 0x000fe2000f8e30ff */
[C---:B--2---:R-:W-:Y:S08]  /*09d0*/  HMMA.16816.F32 R8, R16.reuse, R26, R8 ;  /* 0x0000001a1008723c */ /* 0x044ff00000001808 */
[----:B---3--:R-:W-:Y:S01]  /*09e0*/  HMMA.16816.F32 R12, R16, R22, R12 ;  /* 0x00000016100c723c */ /* 0x008fe2000000180c */
[----:B------:R-:W-:-:S04]  /*09f0*/  NOP ;  /* 0x0000000000007918 */ /* 0x000fc80000000000 */
[----:B------:R-:W-:-:S15]  /*0a00*/  BRA.U UP1, `(.L_x_3) ;  /* 0xfffffff9017c7547 */ /* 0x000fde000b83ffff */
.L_x_2:
[----:B------:R-:W-:Y:S05]  /*0a10*/  BRA.U !UP0, `(.L_x_1) ;  /* 0x0000000108b87547 */ /* 0x000fea000b800000 */
[----:B------:R-:W0:Y:S01]  /*0a20*/  S2R R0, SR_LANEID ;  /* 0x0000000000007919 */ /* 0x000e220000000000 */
[----:B------:R-:W-:Y:S01]  /*0a30*/  USHF.R.U32.HI UR5, URZ, 0x1, UR14 ;  /* 0x00000001ff057899 */ /* 0x000fe2000801160e */
[----:B------:R-:W-:Y:S01]  /*0a40*/  IMAD.MOV.U32 R3, RZ, RZ, RZ ;  /* 0x000000ffff037224 */ /* 0x000fe200078e00ff */
[----:B------:R-:W-:Y:S01]  /*0a50*/  USHF.R.U32.HI UR8, URZ, 0x1, UR11 ;  /* 0x00000001ff087899 */ /* 0x000fe2000801160b */
[----:B------:R-:W-:Y:S01]  /*0a60*/  IMAD.U32 R25, RZ, RZ, UR14 ;  /* 0x0000000eff197e24 */ /* 0x000fe2000f8e00ff */
[----:B------:R-:W1:Y:S03]  /*0a70*/  LDCU.64 UR16, c[0x0][0x388] ;  /* 0x00007100ff1077ac */ /* 0x000e660008000a00 */
[----:B------:R-:W-:Y:S01]  /*0a80*/  IMAD R25, R24, R25, UR4 ;  /* 0x0000000418197e24 */ /* 0x000fe2000f8e0219 */
[----:B------:R-:W-:Y:S01]  /*0a90*/  UIMAD UR6, UR4, UR11, URZ ;  /* 0x0000000b040672a4 */ /* 0x000fe2000f8e02ff */
[----:B0-----:R-:W-:-:S02]  /*0aa0*/  LOP3.LUT R2, R0, 0x3, RZ, 0xc0, !PT ;  /* 0x0000000300027812 */ /* 0x001fc400078ec0ff */
[----:B------:R-:W-:-:S05]  /*0ab0*/  SHF.R.U32.HI R5, RZ, 0x2, R0 ;  /* 0x00000002ff057819 */ /* 0x000fca0000011600 */
[----:B------:R-:W-:Y:S01]  /*0ac0*/  IMAD.WIDE.U32 R16, R5, UR5, R2 ;  /* 0x0000000505107c25 */ /* 0x000fe2000f8e0002 */
[----:B------:R-:W-:-:S03]  /*0ad0*/  UIADD3 UR5, UPT, UPT, -UR7, URZ, URZ ;  /* 0x000000ff07057290 */ /* 0x000fc6000fffe1ff */
[----:B------:R-:W-:Y:S01]  /*0ae0*/  IMAD.WIDE.U32 R2, R5, UR8, R2 ;  /* 0x0000000805027c25 */ /* 0x000fe2000f8e0002 */
[----:B------:R-:W-:-:S04]  /*0af0*/  SHF.L.U64.HI R20, R16, 0x2, R17 ;  /* 0x0000000210147819 */ /* 0x000fc80000010211 */
[----:B-1----:R-:W-:-:S07]  /*0b00*/  SHF.L.U64.HI R0, R2, 0x2, R3 ;  /* 0x0000000202007819 */ /* 0x002fce0000010203 */
.L_x_4:
[----:B------:R-:W0:Y:S01]  /*0b10*/  LDC.64 R4, c[0x0][0x380] ;  /* 0x0000e000ff047b82 */ /* 0x000e220000000a00 */
[----:B------:R-:W-:Y:S02]  /*0b20*/  USHF.R.S32.HI UR4, URZ, 0x1f, UR6 ;  /* 0x0000001fff047899 */ /* 0x000fe40008011406 */
[C---:B------:R-:W-:Y:S01]  /*0b30*/  IADD3 R7, P0, PT, R21.reuse, UR6, RZ ;  /* 0x0000000615077c10 */ /* 0x040fe2000ff1e0ff */
[----:B------:R-:W-:Y:S02]  /*0b40*/  IMAD.U32 R23, RZ, RZ, UR11 ;  /* 0x0000000bff177e24 */ /* 0x000fe4000f8e00ff */
[----:B------:R-:W-:Y:S01]  /*0b50*/  IMAD.U32 R31, RZ, RZ, UR14 ;  /* 0x0000000eff1f7e24 */ /* 0x000fe2000f8e00ff */
[----:B------:R-:W-:Y:S02]  /*0b60*/  LEA.HI.X.SX32 R6, R21, UR4, 0x1, P0 ;  /* 0x0000000415067c11 */ /* 0x000fe400080f0eff */
[----:B------:R-:W-:-:S04]  /*0b70*/  LEA R29, P0, R7, UR16, 0x1 ;  /* 0x00000010071d7c11 */ /* 0x000fc8000f8008ff */
[----:B------:R-:W-:Y:S02]  /*0b80*/  LEA.HI.X R7, R7, UR17, R6, 0x1, P0 ;  /* 0x0000001107077c11 */ /* 0x000fe400080f0c06 */
[----:B------:R-:W-:-:S05]  /*0b90*/  LEA R28, P1, R2, R29, 0x2 ;  /* 0x0000001d021c7211 */ /* 0x000fca00078210ff */
[----:B------:R-:W-:Y:S02]  /*0ba0*/  IMAD.X R29, R7, 0x1, R0, P1 ;  /* 0x00000001071d7824 */ /* 0x000fe400008e0600 */
[----:B0-----:R-:W-:-:S03]  /*0bb0*/  IMAD.WIDE.U32 R4, R25, 0x2, R4 ;  /* 0x0000000219047825 */ /* 0x001fc600078e0004 */
[----:B------:R-:W2:Y:S01]  /*0bc0*/  LDG.E R18, desc[UR12][R28.64] ;  /* 0x0000000c1c127981 */ /* 0x000ea2000c1e1900 */
[----:B------:R-:W-:Y:S01]  /*0bd0*/  IMAD.WIDE.U32 R22, R23, 0x10, R28 ;  /* 0x0000001017167825 */ /* 0x000fe200078e001c */
[----:B------:R-:W-:Y:S02]  /*0be0*/  LEA R26, P0, R16, R4, 0x2 ;  /* 0x00000004101a7211 */ /* 0x000fe400078010ff */
[----:B------:R-:W2:Y:S03]  /*0bf0*/  LDG.E R19, desc[UR12][R28.64+0x10] ;  /* 0x0000100c1c137981 */ /* 0x000ea6000c1e1900 */
[----:B------:R-:W-:Y:S01]  /*0c00*/  IMAD.X R27, R5, 0x1, R20, P0 ;  /* 0x00000001051b7824 */ /* 0x000fe200000e0614 */
[----:B------:R-:W3:Y:S01]  /*0c10*/  LDG.E R32, desc[UR12][R22.64] ;  /* 0x0000000c16207981 */ /* 0x000ee2000c1e1900 */
[----:B------:R-:W-:-:S03]  /*0c20*/  IMAD.WIDE.U32 R30, R31, 0x10, R26 ;  /* 0x000000101f1e7825 */ /* 0x000fc600078e001a */
[----:B------:R-:W2:Y:S04]  /*0c30*/  LDG.E R4, desc[UR12][R26.64] ;  /* 0x0000000c1a047981 */ /* 0x000ea8000c1e1900 */
[----:B------:R-:W2:Y:S04]  /*0c40*/  LDG.E R6, desc[UR12][R26.64+0x10] ;  /* 0x0000100c1a067981 */ /* 0x000ea8000c1e1900 */
[----:B------:R-:W2:Y:S04]  /*0c50*/  LDG.E R5, desc[UR12][R30.64] ;  /* 0x0000000c1e057981 */ /* 0x000ea8000c1e1900 */
[----:B------:R-:W2:Y:S04]  /*0c60*/  LDG.E R7, desc[UR12][R30.64+0x10] ;  /* 0x0000100c1e077981 */ /* 0x000ea8000c1e1900 */
[----:B------:R-:W3:Y:S01]  /*0c70*/  LDG.E R33, desc[UR12][R22.64+0x10] ;  /* 0x0000100c16217981 */ /* 0x000ee2000c1e1900 */
[----:B------:R-:W-:-:S04]  /*0c80*/  UIADD3 UR5, UPT, UPT, UR5, 0x1, URZ ;  /* 0x0000000105057890 */ /* 0x000fc8000fffe0ff */
[----:B------:R-:W-:Y:S01]  /*0c90*/  UISETP.NE.AND UP0, UPT, UR5, URZ, UPT ;  /* 0x000000ff0500728c */ /* 0x000fe2000bf05270 */
[----:B------:R-:W-:Y:S01]  /*0ca0*/  VIADD R25, R25, 0x10 ;  /* 0x0000001019197836 */ /* 0x000fe20000000000 */
[----:B------:R-:W-:Y:S01]  /*0cb0*/  ULEA UR6, UR11, UR6, 0x4 ;  /* 0x000000060b067291 */ /* 0x000fe2000f8e20ff */
[C---:B--2---:R-:W-:Y:S08]  /*0cc0*/  HMMA.16816.F32 R8, R4.reuse, R18, R8 ;  /* 0x000000120408723c */ /* 0x044ff00000001808 */
[----:B---3--:R-:W-:Y:S01]  /*0cd0*/  HMMA.16816.F32 R12, R4, R32, R12 ;  /* 0x00000020040c723c */ /* 0x008fe2000000180c */
[----:B------:R-:W-:-:S04]  /*0ce0*/  NOP ;  /* 0x0000000000007918 */ /* 0x000fc80000000000 */
[----:B------:R-:W-:-:S15]  /*0cf0*/  BRA.U UP0, `(.L_x_4) ;  /* 0xfffffffd00847547 */ /* 0x000fde000b83ffff */
.L_x_1:
[----:B------:R-:W0:Y:S01]  /*0d00*/  S2R R3, SR_LANEID ;  /* 0x0000000000037919 */ /* 0x000e220000000000 */
[----:B------:R-:W1:Y:S01]  /*0d10*/  LDCU.64 UR4, c[0x0][0x390] ;  /* 0x00007200ff0477ac */ /* 0x000e620008000a00 */
[----:B------:R-:W-:Y:S01]  /*0d20*/  IMAD R24, R24, UR11, RZ ;  /* 0x0000000b18187c24 */ /* 0x000fe2000f8e02ff */
[----:B------:R-:W-:-:S04]  /*0d30*/  USHF.R.U32.HI UR6, URZ, 0x1, UR11 ;  /* 0x00000001ff067899 */ /* 0x000fc8000801160b */
[----:B------:R-:W-:Y:S02]  /*0d40*/  SHF.R.S32.HI R0, RZ, 0x1f, R24 ;  /* 0x0000001fff007819 */ /* 0x000fe40000011418 */
[----:B------:R-:W-:-:S04]  /*0d50*/  IADD3 R24, P0, PT, R21, R24, RZ ;  /* 0x0000001815187210 */ /* 0x000fc80007f1e0ff */
[----:B------:R-:W-:Y:S02]  /*0d60*/  LEA.HI.X.SX32 R21, R21, R0, 0x1, P0 ;  /* 0x0000000015157211 */ /* 0x000fe400000f0eff */
[----:B-1----:R-:W-:Y:S02]  /*0d70*/  LEA R7, P0, R24, UR4, 0x2 ;  /* 0x0000000418077c11 */ /* 0x002fe4000f8010ff */
[----:B0-----:R-:W-:Y:S02]  /*0d80*/  LOP3.LUT R2, R3, 0x3, RZ, 0xc0, !PT ;  /* 0x0000000303027812 */ /* 0x001fe400078ec0ff */
[----:B------:R-:W-:Y:S01]  /*0d90*/  SHF.R.U32.HI R5, RZ, 0x2, R3 ;  /* 0x00000002ff057819 */ /* 0x000fe20000011603 */
[----:B------:R-:W-:-:S04]  /*0da0*/  IMAD.MOV.U32 R3, RZ, RZ, RZ ;  /* 0x000000ffff037224 */ /* 0x000fc800078e00ff */
[----:B------:R-:W-:Y:S01]  /*0db0*/  IMAD.WIDE.U32 R4, R5, UR6, R2 ;  /* 0x0000000605047c25 */ /* 0x000fe2000f8e0002 */
[----:B------:R-:W-:Y:S02]  /*0dc0*/  LEA.HI.X R3, R24, UR5, R21, 0x2, P0 ;  /* 0x0000000518037c11 */ /* 0x000fe400080f1415 */
[----:B------:R-:W-:-:S04]  /*0dd0*/  LEA R2, P0, R4, R7, 0x3 ;  /* 0x0000000704027211 */ /* 0x000fc800078018ff */
[----:B------:R-:W-:Y:S01]  /*0de0*/  LEA.HI.X R3, R4, R3, R5, 0x3, P0 ;  /* 0x0000000304037211 */ /* 0x000fe200000f1c05 */
[----:B------:R-:W-:-:S04]  /*0df0*/  IMAD.U32 R5, RZ, RZ, UR6 ;  /* 0x00000006ff057e24 */ /* 0x000fc8000f8e00ff */
[----:B------:R-:W-:Y:S01]  /*0e00*/  IMAD.WIDE.U32 R4, R5, 0x40, R2 ;  /* 0x0000004005047825 */ /* 0x000fe200078e0002 */
[----:B------:R-:W-:Y:S04]  /*0e10*/  STG.E.64 desc[UR12][R2.64], R8 ;  /* 0x0000000802007986 */ /* 0x000fe8000c101b0c */
[----:B------:R-:W-:Y:S04]  /*0e20*/  STG.E.64 desc[UR12][R4.64], R10 ;  /* 0x0000000a04007986 */ /* 0x000fe8000c101b0c */
[----:B------:R-:W-:Y:S04]  /*0e30*/  STG.E.64 desc[UR12][R2.64+0x20], R12 ;  /* 0x0000200c02007986 */ /* 0x000fe8000c101b0c */
[----:B------:R-:W-:Y:S01]  /*0e40*/  STG.E.64 desc[UR12][R4.64+0x20], R14 ;  /* 0x0000200e04007986 */ /* 0x000fe2000c101b0c */
[----:B------:R-:W-:Y:S05]  /*0e50*/  EXIT ;  /* 0x000000000000794d */ /* 0x000fea0003800000 */
.L_x_5:
        /* <DEDUP_REMOVED lines=10> */
.L_x_13:


//--------------------- .text._Z9naiveGemmP6__halfS0_Pfiii --------------------------
	.section	.text._Z9naiveGemmP6__halfS0_Pfiii,"ax",@progbits
	.align	128
        .global         _Z9naiveGemmP6__halfS0_Pfiii
        .type           _Z9naiveGemmP6__halfS0_Pfiii,@function
        .size           _Z9naiveGemmP6__halfS0_Pfiii,(.L_x_14 - _Z9naiveGemmP6__halfS0_Pfiii)
        .other          _Z9naiveGemmP6__halfS0_Pfiii,@"STO_CUDA_ENTRY STV_DEFAULT"
_Z9naiveGemmP6__halfS0_Pfiii:
.text._Z9naiveGemmP6__halfS0_Pfiii:
[----:B------:R-:W-:Y:S01]  /*0000*/  LDC R1, c[0x0][0x37c] ;  /* 0x0000df00ff017b82 */ /* 0x000fe20000000800 */
[----:B------:R-:W0:Y:S07]  /*0010*/  S2R R5, SR_TID.X ;  /* 0x0000000000057919 */ /* 0x000e2e0000002100 */
[----:B------:R-:W1:Y:S01]  /*0020*/  LDC R19, c[0x0][0x364] ;  /* 0x0000d900ff137b82 */ /* 0x000e620000000800 */
[----:B------:R-:W1:Y:S07]  /*0030*/  S2R R4, SR_TID.Y ;  /* 0x0000000000047919 */ /* 0x000e6e0000002200 */
[----:B------:R-:W0:Y:S08]  /*0040*/  S2UR UR5, SR_CTAID.X ;  /* 0x00000000000579c3 */ /* 0x000e300000002500 */
[----:B------:R-:W0:Y:S08]  /*0050*/  LDC R0, c[0x0][0x360] ;  /* 0x0000d800ff007b82 */ /* 0x000e300000000800 */
[----:B------:R-:W1:Y:S08]  /*0060*/  S2UR UR4, SR_CTAID.Y ;  /* 0x00000000000479c3 */ /* 0x000e700000002600 */
[----:B------:R-:W2:Y:S01]  /*0070*/  LDC.64 R2, c[0x0][0x398] ;  /* 0x0000e600ff027b82 */ /* 0x000ea20000000a00 */
[----:B0-----:R-:W-:-:S02]  /*0080*/  IMAD R0, R0, UR5, R5 ;  /* 0x0000000500007c24 */ /* 0x001fc4000f8e0205 */
[----:B-1----:R-:W-:-:S03]  /*0090*/  IMAD R19, R19, UR4, R4 ;  /* 0x0000000413137c24 */ /* 0x002fc6000f8e0204 */
[----:B--2---:R-:W-:-:S04]  /*00a0*/  ISETP.GE.AND P0, PT, R0, R3, PT ;  /* 0x000000030000720c */ /* 0x004fc80003f06270 */
[----:B------:R-:W-:-:S13]  /*00b0*/  ISETP.GE.OR P0, PT, R19, R2, P0 ;  /* 0x000000021300720c */ /* 0x000fda0000706670 */
[----:B------:R-:W-:Y:S05]  /*00c0*/  @P0 EXIT ;  /* 0x000000000000094d */ /* 0x000fea0003800000 */
[----:B------:R-:W0:Y:S01]  /*00d0*/  LDCU UR5, c[0x0][0x3a0] ;  /* 0x00007400ff0577ac */ /* 0x000e220008000800 */
[----:B------:R-:W-:Y:S01]  /*00e0*/  HFMA2 R23, -RZ, RZ, 0, 0 ;  /* 0x00000000ff177431 */ /* 0x000fe200000001ff */
[----:B------:R-:W1:Y:S01]  /*00f0*/  LDCU.64 UR8, c[0x0][0x358] ;  /* 0x00006b00ff0877ac */ /* 0x000e620008000a00 */
[----:B0-----:R-:W-:-:S09]  /*0100*/  UISETP.GE.AND UP0, UPT, UR5, 0x1, UPT ;  /* 0x000000010500788c */ /* 0x001fd2000bf06270 */
[----:B-1----:R-:W-:Y:S05]  /*0110*/  BRA.U !UP0, `(.L_x_6) ;  /* 0x0000000908587547 */ /* 0x002fea000b800000 */
[----:B------:R-:W-:Y:S02]  /*0120*/  UISETP.GE.U32.AND UP1, UPT, UR5, 0x8, UPT ;  /* 0x000000080500788c */ /* 0x000fe4000bf26070 */
[----:B------:R-:W-:Y:S01]  /*0130*/  IMAD R18, R19, UR5, RZ ;  /* 0x0000000513127c24 */ /* 0x000fe2000f8e02ff */
[----:B------:R-:W-:Y:S01]  /*0140*/  ULOP3.LUT UR6, UR5, 0x7, URZ, 0xc0, !UPT ;  /* 0x0000000705067892 */ /* 0x000fe2000f8ec0ff */
[----:B------:R-:W-:Y:S01]  /*0150*/  MOV R23, RZ ;  /* 0x000000ff00177202 */ /* 0x000fe20000000f00 */
[----:B------:R-:W-:Y:S02]  /*0160*/  UMOV UR4, URZ ;  /* 0x000000ff00047c82 */ /* 0x000fe40008000000 */
[----:B------:R-:W-:Y:S02]  /*0170*/  UISETP.NE.AND UP0, UPT, UR6, URZ, UPT ;  /* 0x000000ff0600728c */ /* 0x000fe4000bf05270 */
[----:B------:R-:W-:Y:S09]  /*0180*/  BRA.U !UP1, `(.L_x_7) ;  /* 0x0000000109fc7547 */ /* 0x000ff2000b800000 */
[----:B------:R-:W0:Y:S01]  /*0190*/  LDC.64 R4, c[0x0][0x380] ;  /* 0x0000e000ff047b82 */ /* 0x000e220000000a00 */
[----:B------:R-:W-:Y:S01]  /*01a0*/  ULOP3.LUT UR4, UR5, 0x7ffffff8, URZ, 0xc0, !UPT ;  /* 0x7ffffff805047892 */ /* 0x000fe2000f8ec0ff */
[----:B------:R-:W-:Y:S02]  /*01b0*/  MOV R23, RZ ;  /* 0x000000ff00177202 */ /* 0x000fe40000000f00 */
[----:B------:R-:W-:Y:S01]  /*01c0*/  MOV R2, R0 ;  /* 0x0000000000027202 */ /* 0x000fe20000000f00 */
[----:B------:R-:W-:Y:S01]  /*01d0*/  UIADD3 UR7, UPT, UPT, -UR4, URZ, URZ ;  /* 0x000000ff04077290 */ /* 0x000fe2000fffe1ff */
[----:B0-----:R-:W-:-:S03]  /*01e0*/  IMAD.WIDE.U32 R4, R18, 0x2, R4 ;  /* 0x0000000212047825 */ /* 0x001fc600078e0004 */
[----:B------:R-:W-:-:S04]  /*01f0*/  IADD3 R4, P0, PT, R4, 0x8, RZ ;  /* 0x0000000804047810 */ /* 0x000fc80007f1e0ff */
[----:B------:R-:W-:-:S09]  /*0200*/  IADD3.X R5, PT, PT, RZ, R5, RZ, P0, !PT ;  /* 0x00000005ff057210 */ /* 0x000fd200007fe4ff */
.L_x_8:
[----:B------:R-:W0:Y:S01]  /*0210*/  LDC.64 R14, c[0x0][0x388] ;  /* 0x0000e200ff0e7b82 */ /* 0x000e220000000a00 */
[----:B------:R-:W2:Y:S04]  /*0220*/  LDG.E.U16 R20, desc[UR8][R4.64+-0x8] ;  /* 0xfffff80804147981 */ /* 0x000ea8000c1e1500 */
[----:B------:R-:W3:Y:S04]  /*0230*/  LDG.E.U16 R21, desc[UR8][R4.64+-0x6] ;  /* 0xfffffa0804157981 */ /* 0x000ee8000c1e1500 */
[----:B------:R-:W4:Y:S04]  /*0240*/  LDG.E.U16 R24, desc[UR8][R4.64+-0x4] ;  /* 0xfffffc0804187981 */ /* 0x000f28000c1e1500 */
[----:B------:R-:W5:Y:S04]  /*0250*/  LDG.E.U16 R27, desc[UR8][R4.64+-0x2] ;  /* 0xfffffe08041b7981 */ /* 0x000f68000c1e1500 */
[----:B------:R-:W5:Y:S04]  /*0260*/  LDG.E.U16 R26, desc[UR8][R4.64] ;  /* 0x00000008041a7981 */ /* 0x000f68000c1e1500 */
[----:B------:R-:W5:Y:S01]  /*0270*/  LDG.E.U16 R28, desc[UR8][R4.64+0x2] ;  /* 0x00000208041c7981 */ /* 0x000f62000c1e1500 */
[----:B0-----:R-:W-:-:S05]  /*0280*/  IMAD.WIDE R14, R2, 0x2, R14 ;  /* 0x00000002020e7825 */ /* 0x001fca00078e020e */
[----:B------:R0:W5:Y:S01]  /*0290*/  LDG.E.U16 R22, desc[UR8][R14.64] ;  /* 0x000000080e167981 */ /* 0x000162000c1e1500 */
[----:B------:R-:W-:-:S05]  /*02a0*/  IMAD.WIDE R16, R3, 0x2, R14 ;  /* 0x0000000203107825 */ /* 0x000fca00078e020e */
[----:B------:R1:W5:Y:S01]  /*02b0*/  LDG.E.U16 R25, desc[UR8][R16.64] ;  /* 0x0000000810197981 */ /* 0x000362000c1e1500 */
[----:B------:R-:W-:-:S04]  /*02c0*/  IMAD.WIDE R10, R3, 0x2, R16 ;  /* 0x00000002030a7825 */ /* 0x000fc800078e0210 */
[C---:B------:R-:W-:Y:S02]  /*02d0*/  IMAD.WIDE R8, R3.reuse, 0x2, R10 ;  /* 0x0000000203087825 */ /* 0x040fe400078e020a */
[----:B------:R-:W5:Y:S02]  /*02e0*/  LDG.E.U16 R10, desc[UR8][R10.64] ;  /* 0x000000080a0a7981 */ /* 0x000f64000c1e1500 */
[C---:B------:R-:W-:Y:S02]  /*02f0*/  IMAD.WIDE R6, R3.reuse, 0x2, R8 ;  /* 0x0000000203067825 */ /* 0x040fe400078e0208 */
[----:B------:R-:W5:Y:S02]  /*0300*/  LDG.E.U16 R8, desc[UR8][R8.64] ;  /* 0x0000000808087981 */ /* 0x000f64000c1e1500 */
[C---:B------:R-:W-:Y:S02]  /*0310*/  IMAD.WIDE R12, R3.reuse, 0x2, R6 ;  /* 0x00000002030c7825 */ /* 0x040fe400078e0206 */
[----:B------:R-:W5:Y:S04]  /*0320*/  LDG.E.U16 R11, desc[UR8][R4.64+0x4] ;  /* 0x00000408040b7981 */ /* 0x000f68000c1e1500 */
[----:B------:R-:W5:Y:S01]  /*0330*/  LDG.E.U16 R6, desc[UR8][R6.64] ;  /* 0x0000000806067981 */ /* 0x000f62000c1e1500 */
[----:B0-----:R-:W-:-:S03]  /*0340*/  IMAD.WIDE R14, R3, 0x2, R12 ;  /* 0x00000002030e7825 */ /* 0x001fc600078e020c */
[----:B------:R-:W5:Y:S01]  /*0350*/  LDG.E.U16 R12, desc[UR8][R12.64] ;  /* 0x000000080c0c7981 */ /* 0x000f62000c1e1500 */
[----:B-1----:R-:W-:-:S03]  /*0360*/  IMAD.WIDE R16, R3, 0x2, R14 ;  /* 0x0000000203107825 */ /* 0x002fc600078e020e */
[----:B------:R0:W5:Y:S04]  /*0370*/  LDG.E.U16 R9, desc[UR8][R4.64+0x6] ;  /* 0x0000060804097981 */ /* 0x000168000c1e1500 */
[----:B------:R-:W5:Y:S04]  /*0380*/  LDG.E.U16 R14, desc[UR8][R14.64] ;  /* 0x000000080e0e7981 */ /* 0x000f68000c1e1500 */
[----:B------:R-:W5:Y:S01]  /*0390*/  LDG.E.U16 R16, desc[UR8][R16.64] ;  /* 0x0000000810107981 */ /* 0x000f62000c1e1500 */
[----:B------:R-:W-:-:S04]  /*03a0*/  UIADD3 UR7, UPT, UPT, UR7, 0x8, URZ ;  /* 0x0000000807077890 */ /* 0x000fc8000fffe0ff */
[----:B------:R-:W-:Y:S01]  /*03b0*/  UISETP.NE.AND UP1, UPT, UR7, URZ, UPT ;  /* 0x000000ff0700728c */ /* 0x000fe2000bf25270 */
[----:B0-----:R-:W-:Y:S02]  /*03c0*/  IADD3 R4, P0, PT, R4, 0x10, RZ ;  /* 0x0000001004047810 */ /* 0x001fe40007f1e0ff */
[----:B------:R-:W-:Y:S02]  /*03d0*/  LEA R2, R3, R2, 0x3 ;  /* 0x0000000203027211 */ /* 0x000fe400078e18ff */
[----:B------:R-:W-:Y:S01]  /*03e0*/  IADD3.X R5, PT, PT, RZ, R5, RZ, P0, !PT ;  /* 0x00000005ff057210 */ /* 0x000fe200007fe4ff */
[----:B--2---:R-:W-:Y:S02]  /*03f0*/  HADD2.F32 R20, -RZ, R20.H0_H0 ;  /* 0x20000014ff147230 */ /* 0x004fe40000004100 */
[----:B---3--:R-:W-:Y:S02]  /*0400*/  HADD2.F32 R21, -RZ, R21.H0_H0 ;  /* 0x20000015ff157230 */ /* 0x008fe40000004100 */
[----:B----4-:R-:W-:-:S02]  /*0410*/  HADD2.F32 R7, -RZ, R24.H0_H0 ;  /* 0x20000018ff077230 */ /* 0x010fc40000004100 */
[----:B-----5:R-:W-:-:S05]  /*0420*/  HADD2.F32 R22, -RZ, R22.H0_H0 ;  /* 0x20000016ff167230 */ /* 0x020fca0000004100 */
[----:B------:R-:W-:Y:S01]  /*0430*/  FFMA R20, R20, R22, R23 ;  /* 0x0000001614147223 */ /* 0x000fe20000000017 */
[----:B------:R-:W-:Y:S02]  /*0440*/  HADD2.F32 R25, -RZ, R25.H0_H0 ;  /* 0x20000019ff197230 */ /* 0x000fe40000004100 */
[----:B------:R-:W-:-:S03]  /*0450*/  HADD2.F32 R22, -RZ, R27.H0_H0 ;  /* 0x2000001bff167230 */ /* 0x000fc60000004100 */
        /* <DEDUP_REMOVED lines=10> */
[----:B------:R-:W-:-:S03]  /*0500*/  HADD2.F32 R11, -RZ, R11.H0_H0 ;  /* 0x2000000bff0b7230 */ /* 0x000fc60000004100 */
[----:B------:R-:W-:Y:S01]  /*0510*/  FFMA R6, R13, R12, R6 ;  /* 0x0000000c0d067223 */ /* 0x000fe20000000006 */
[----:B------:R-:W-:Y:S02]  /*0520*/  HADD2.F32 R14, -RZ, R14.H0_H0 ;  /* 0x2000000eff0e7230 */ /* 0x000fe40000004100 */
[----:B------:R-:W-:Y:S02]  /*0530*/  HADD2.F32 R9, -RZ, R9.H0_H0 ;  /* 0x20000009ff097230 */ /* 0x000fe40000004100 */
[----:B------:R-:W-:Y:S02]  /*0540*/  HADD2.F32 R16, -RZ, R16.H0_H0 ;  /* 0x20000010ff107230 */ /* 0x000fe40000004100 */
[----:B------:R-:W-:-:S04]  /*0550*/  FFMA R6, R11, R14, R6 ;  /* 0x0000000e0b067223 */ /* 0x000fc80000000006 */
[----:B------:R-:W-:Y:S01]  /*0560*/  FFMA R23, R9, R16, R6 ;  /* 0x0000001009177223 */ /* 0x000fe20000000006 */
[----:B------:R-:W-:Y:S06]  /*0570*/  BRA.U UP1, `(.L_x_8) ;  /* 0xfffffffd01247547 */ /* 0x000fec000b83ffff */
.L_x_7:
[----:B------:R-:W-:Y:S05]  /*0580*/  BRA.U !UP0, `(.L_x_6) ;  /* 0x00000005083c7547 */ /* 0x000fea000b800000 */
[----:B------:R-:W-:Y:S02]  /*0590*/  UISETP.GE.U32.AND UP0, UPT, UR6, 0x4, UPT ;  /* 0x000000040600788c */ /* 0x000fe4000bf06070 */
[----:B------:R-:W-:-:S04]  /*05a0*/  ULOP3.LUT UR7, UR5, 0x3, URZ, 0xc0, !UPT ;  /* 0x0000000305077892 */ /* 0x000fc8000f8ec0ff */
[----:B------:R-:W-:-:S03]  /*05b0*/  UISETP.NE.AND UP1, UPT, UR7, URZ, UPT ;  /* 0x000000ff0700728c */ /* 0x000fc6000bf25270 */
[----:B------:R-:W-:Y:S08]  /*05c0*/  BRA.U !UP0, `(.L_x_9) ;  /* 0x00000001088c7547 */ /* 0x000ff0000b800000 */
[----:B------:R-:W0:Y:S01]  /*05d0*/  LDC.64 R10, c[0x0][0x388] ;  /* 0x0000e200ff0a7b82 */ /* 0x000e220000000a00 */
[----:B------:R-:W1:Y:S01]  /*05e0*/  LDCU.64 UR10, c[0x0][0x380] ;  /* 0x00007000ff0a77ac */ /* 0x000e620008000a00 */
[----:B------:R-:W-:Y:S01]  /*05f0*/  IMAD R7, R3, UR4, R0 ;  /* 0x0000000403077c24 */ /* 0x000fe2000f8e0200 */
[C---:B------:R-:W-:Y:S02]  /*0600*/  IADD3 R5, PT, PT, R18.reuse, UR4, RZ ;  /* 0x0000000412057c10 */ /* 0x040fe4000fffe0ff */
[----:B------:R-:W-:-:S03]  /*0610*/  IADD3 R2, P0, PT, R18, UR4, RZ ;  /* 0x0000000412027c10 */ /* 0x000fc6000ff1e0ff */
[----:B------:R-:W2:Y:S01]  /*0620*/  LDC.64 R8, c[0x0][0x380] ;  /* 0x0000e000ff087b82 */ /* 0x000ea20000000a00 */
[----:B0-----:R-:W-:-:S04]  /*0630*/  IMAD.WIDE R10, R7, 0x2, R10 ;  /* 0x00000002070a7825 */ /* 0x001fc800078e020a */
[----:B------:R-:W-:Y:S02]  /*0640*/  IMAD.WIDE R12, R3, 0x2, R10 ;  /* 0x00000002030c7825 */ /* 0x000fe400078e020a */
[----:B------:R-:W3:Y:S02]  /*0650*/  LDG.E.U16 R10, desc[UR8][R10.64] ;  /* 0x000000080a0a7981 */ /* 0x000ee4000c1e1500 */
[----:B--2---:R-:W-:Y:S01]  /*0660*/  IMAD.WIDE.U32 R8, R5, 0x2, R8 ;  /* 0x0000000205087825 */ /* 0x004fe200078e0008 */
[----:B------:R-:W-:Y:S02]  /*0670*/  IADD3.X R5, PT, PT, RZ, RZ, RZ, P0, !PT ;  /* 0x000000ffff057210 */ /* 0x000fe400007fe4ff */
[C---:B-1----:R-:W-:Y:S01]  /*0680*/  LEA R4, P0, R2.reuse, UR10, 0x1 ;  /* 0x0000000a02047c11 */ /* 0x042fe2000f8008ff */
[----:B------:R-:W-:Y:S02]  /*0690*/  IMAD.WIDE R14, R3, 0x2, R12 ;  /* 0x00000002030e7825 */ /* 0x000fe400078e020c */
[----:B------:R-:W2:Y:S01]  /*06a0*/  LDG.E.U16 R8, desc[UR8][R8.64] ;  /* 0x0000000808087981 */ /* 0x000ea2000c1e1500 */
[----:B------:R-:W-:-:S03]  /*06b0*/  LEA.HI.X R5, R2, UR11, R5, 0x1, P0 ;  /* 0x0000000b02057c11 */ /* 0x000fc600080f0c05 */
[----:B------:R-:W4:Y:S01]  /*06c0*/  LDG.E.U16 R12, desc[UR8][R12.64] ;  /* 0x000000080c0c7981 */ /* 0x000f22000c1e1500 */
[----:B------:R-:W-:-:S03]  /*06d0*/  IMAD.WIDE R6, R3, 0x2, R14 ;  /* 0x0000000203067825 */ /* 0x000fc600078e020e */
[----:B------:R-:W5:Y:S04]  /*06e0*/  LDG.E.U16 R16, desc[UR8][R4.64+0x2] ;  /* 0x0000020804107981 */ /* 0x000f68000c1e1500 */
[----:B------:R-:W5:Y:S04]  /*06f0*/  LDG.E.U16 R17, desc[UR8][R4.64+0x4] ;  /* 0x0000040804117981 */ /* 0x000f68000c1e1500 */
[----:B------:R-:W5:Y:S04]  /*0700*/  LDG.E.U16 R14, desc[UR8][R14.64] ;  /* 0x000000080e0e7981 */ /* 0x000f68000c1e1500 */
[----:B------:R-:W5:Y:S04]  /*0710*/  LDG.E.U16 R20, desc[UR8][R4.64+0x6] ;  /* 0x0000060804147981 */ /* 0x000f68000c1e1500 */
[----:B------:R-:W5:Y:S01]  /*0720*/  LDG.E.U16 R6, desc[UR8][R6.64] ;  /* 0x0000000806067981 */ /* 0x000f62000c1e1500 */
[----:B------:R-:W-:Y:S01]  /*0730*/  UIADD3 UR4, UPT, UPT, UR4, 0x4, URZ ;  /* 0x0000000404047890 */ /* 0x000fe2000fffe0ff */
[----:B--2---:R-:W-:-:S02]  /*0740*/  HADD2.F32 R2, -RZ, R8.H0_H0 ;  /* 0x20000008ff027230 */ /* 0x004fc40000004100 */
[----:B---3--:R-:W-:Y:S02]  /*0750*/  HADD2.F32 R8, -RZ, R10.H0_H0 ;  /* 0x2000000aff087230 */ /* 0x008fe40000004100 */
[----:B----4-:R-:W-:-:S03]  /*0760*/  HADD2.F32 R10, -RZ, R12.H0_H0 ;  /* 0x2000000cff0a7230 */ /* 0x010fc60000004100 */
[----:B------:R-:W-:Y:S01]  /*0770*/  FFMA R2, R2, R8, R23 ;  /* 0x0000000802027223 */ /* 0x000fe20000000017 */
[----:B-----5:R-:W-:Y:S02]  /*0780*/  HADD2.F32 R9, -RZ, R16.H0_H0 ;  /* 0x20000010ff097230 */ /* 0x020fe40000004100 */
[----:B------:R-:W-:-:S03]  /*0790*/  HADD2.F32 R17, -RZ, R17.H0_H0 ;  /* 0x20000011ff117230 */ /* 0x000fc60000004100 */
[----:B------:R-:W-:Y:S01]  /*07a0*/  FFMA R2, R9, R10, R2 ;  /* 0x0000000a09027223 */ /* 0x000fe20000000002 */
[----:B------:R-:W-:Y:S02]  /*07b0*/  HADD2.F32 R8, -RZ, R14.H0_H0 ;  /* 0x2000000eff087230 */ /* 0x000fe40000004100 */
[----:B------:R-:W-:-:S03]  /*07c0*/  HADD2.F32 R23, -RZ, R20.H0_H0 ;  /* 0x20000014ff177230 */ /* 0x000fc60000004100 */
[----:B------:R-:W-:Y:S01]  /*07d0*/  FFMA R2, R17, R8, R2 ;  /* 0x0000000811027223 */ /* 0x000fe20000000002 */
[----:B------:R-:W-:-:S05]  /*07e0*/  HADD2.F32 R6, -RZ, R6.H0_H0 ;  /* 0x20000006ff067230 */ /* 0x000fca0000004100 */
[----:B------:R-:W-:-:S07]  /*07f0*/  FFMA R23, R23, R6, R2 ;  /* 0x0000000617177223 */ /* 0x000fce0000000002 */
.L_x_9:
[----:B------:R-:W-:Y:S05]  /*0800*/  BRA.U !UP1, `(.L_x_6) ;  /* 0x00000001099c7547 */ /* 0x000fea000b800000 */
[----:B------:R-:W-:Y:S02]  /*0810*/  UISETP.NE.AND UP0, UPT, UR7, 0x1, UPT ;  /* 0x000000010700788c */ /* 0x000fe4000bf05270 */
[----:B------:R-:W-:-:S04]  /*0820*/  ULOP3.LUT UR5, UR5, 0x1, URZ, 0xc0, !UPT ;  /* 0x0000000105057892 */ /* 0x000fc8000f8ec0ff */
[----:B------:R-:W-:-:S03]  /*0830*/  UISETP.NE.U32.AND UP1, UPT, UR5, 0x1, UPT ;  /* 0x000000010500788c */ /* 0x000fc6000bf25070 */
[----:B------:R-:W-:Y:S08]  /*0840*/  BRA.U !UP0, `(.L_x_10) ;  /* 0x00000001085c7547 */ /* 0x000ff0000b800000 */
[----:B------:R-:W0:Y:S01]  /*0850*/  LDC.64 R6, c[0x0][0x388] ;  /* 0x0000e200ff067b82 */ /* 0x000e220000000a00 */
[----:B------:R-:W1:Y:S01]  /*0860*/  LDCU.64 UR6, c[0x0][0x380] ;  /* 0x00007000ff0677ac */ /* 0x000e620008000a00 */
[C---:B------:R-:W-:Y:S01]  /*0870*/  IADD3 R9, PT, PT, R18.reuse, UR4, RZ ;  /* 0x0000000412097c10 */ /* 0x040fe2000fffe0ff */
[----:B------:R-:W-:Y:S01]  /*0880*/  IMAD R11, R3, UR4, R0 ;  /* 0x00000004030b7c24 */ /* 0x000fe2000f8e0200 */
[----:B------:R-:W-:-:S04]  /*0890*/  IADD3 R2, P0, PT, R18, UR4, RZ ;  /* 0x0000000412027c10 */ /* 0x000fc8000ff1e0ff */
[----:B------:R-:W2:Y:S01]  /*08a0*/  LDC.64 R4, c[0x0][0x380] ;  /* 0x0000e000ff047b82 */ /* 0x000ea20000000a00 */
[----:B0-----:R-:W-:-:S04]  /*08b0*/  IMAD.WIDE R6, R11, 0x2, R6 ;  /* 0x000000020b067825 */ /* 0x001fc800078e0206 */
[----:B------:R-:W-:Y:S02]  /*08c0*/  IMAD.WIDE R10, R3, 0x2, R6 ;  /* 0x00000002030a7825 */ /* 0x000fe400078e0206 */
[----:B------:R-:W3:Y:S02]  /*08d0*/  LDG.E.U16 R6, desc[UR8][R6.64] ;  /* 0x0000000806067981 */ /* 0x000ee4000c1e1500 */
[----:B--2---:R-:W-:Y:S01]  /*08e0*/  IMAD.WIDE.U32 R4, R9, 0x2, R4 ;  /* 0x0000000209047825 */ /* 0x004fe200078e0004 */
[----:B------:R-:W-:Y:S01]  /*08f0*/  IADD3.X R9, PT, PT, RZ, RZ, RZ, P0, !PT ;  /* 0x000000ffff097210 */ /* 0x000fe200007fe4ff */
[----:B------:R-:W2:Y:S01]  /*0900*/  LDG.E.U16 R10, desc[UR8][R10.64] ;  /* 0x000000080a0a7981 */ /* 0x000ea2000c1e1500 */
[----:B-1----:R-:W-:-:S03]  /*0910*/  LEA R8, P0, R2, UR6, 0x1 ;  /* 0x0000000602087c11 */ /* 0x002fc6000f8008ff */
[----:B------:R-:W4:Y:S01]  /*0920*/  LDG.E.U16 R4, desc[UR8][R4.64] ;  /* 0x0000000804047981 */ /* 0x000f22000c1e1500 */
[----:B------:R-:W-:-:S05]  /*0930*/  LEA.HI.X R9, R2, UR7, R9, 0x1, P0 ;  /* 0x0000000702097c11 */ /* 0x000fca00080f0c09 */
[----:B------:R-:W5:Y:S01]  /*0940*/  LDG.E.U16 R8, desc[UR8][R8.64+0x2] ;  /* 0x0000020808087981 */ /* 0x000f62000c1e1500 */
[----:B------:R-:W-:Y:S01]  /*0950*/  UIADD3 UR4, UPT, UPT, UR4, 0x2, URZ ;  /* 0x0000000204047890 */ /* 0x000fe2000fffe0ff */
[----:B---3--:R-:W-:Y:S02]  /*0960*/  HADD2.F32 R12, -RZ, R6.H0_H0 ;  /* 0x20000006ff0c7230 */ /* 0x008fe40000004100 */
[----:B--2---:R-:W-:Y:S02]  /*0970*/  HADD2.F32 R14, -RZ, R10.H0_H0 ;  /* 0x2000000aff0e7230 */ /* 0x004fe40000004100 */
[----:B----4-:R-:W-:-:S05]  /*0980*/  HADD2.F32 R2, -RZ, R4.H0_H0 ;  /* 0x20000004ff027230 */ /* 0x010fca0000004100 */
[----:B------:R-:W-:Y:S01]  /*0990*/  FFMA R2, R2, R12, R23 ;  /* 0x0000000c02027223 */ /* 0x000fe20000000017 */
[----:B-----5:R-:W-:-:S05]  /*09a0*/  HADD2.F32 R13, -RZ, R8.H0_H0 ;  /* 0x20000008ff0d7230 */ /* 0x020fca0000004100 */
[----:B------:R-:W-:-:S07]  /*09b0*/  FFMA R23, R13, R14, R2 ;  /* 0x0000000e0d177223 */ /* 0x000fce0000000002 */
.L_x_10:
[----:B------:R-:W-:Y:S05]  /*09c0*/  BRA.U UP1, `(.L_x_6) ;  /* 0x00000001012c7547 */ /* 0x000fea000b800000 */
[----:B------:R-:W0:Y:S01]  /*09d0*/  LDC.64 R4, c[0x0][0x380] ;  /* 0x0000e000ff047b82 */ /* 0x000e220000000a00 */
[----:B------:R-:W-:Y:S01]  /*09e0*/  IADD3 R9, PT, PT, R18, UR4, RZ ;  /* 0x0000000412097c10 */ /* 0x000fe2000fffe0ff */
[----:B------:R-:W-:-:S06]  /*09f0*/  IMAD R11, R3, UR4, R0 ;  /* 0x00000004030b7c24 */ /* 0x000fcc000f8e0200 */
[----:B------:R-:W1:Y:S01]  /*0a00*/  LDC.64 R6, c[0x0][0x388] ;  /* 0x0000e200ff067b82 */ /* 0x000e620000000a00 */
[----:B0-----:R-:W-:-:S06]  /*0a10*/  IMAD.WIDE.U32 R4, R9, 0x2, R4 ;  /* 0x0000000209047825 */ /* 0x001fcc00078e0004 */
[----:B------:R-:W2:Y:S01]  /*0a20*/  LDG.E.U16 R4, desc[UR8][R4.64] ;  /* 0x0000000804047981 */ /* 0x000ea2000c1e1500 */
[----:B-1----:R-:W-:-:S06]  /*0a30*/  IMAD.WIDE R6, R11, 0x2, R6 ;  /* 0x000000020b067825 */ /* 0x002fcc00078e0206 */
[----:B------:R-:W3:Y:S01]  /*0a40*/  LDG.E.U16 R6, desc[UR8][R6.64] ;  /* 0x0000000806067981 */ /* 0x000ee2000c1e1500 */
[----:B--2---:R-:W-:Y:S02]  /*0a50*/  HADD2.F32 R2, -RZ, R4.H0_H0 ;  /* 0x20000004ff027230 */ /* 0x004fe40000004100 */
[----:B---3--:R-:W-:-:S05]  /*0a60*/  HADD2.F32 R8, -RZ, R6.H0_H0 ;  /* 0x20000006ff087230 */ /* 0x008fca0000004100 */
[----:B------:R-:W-:-:S07]  /*0a70*/  FFMA R23, R2, R8, R23 ;  /* 0x0000000802177223 */ /* 0x000fce0000000017 */
.L_x_6:
[----:B------:R-:W0:Y:S01]  /*0a80*/  LDC.64 R4, c[0x0][0x390] ;  /* 0x0000e400ff047b82 */ /* 0x000e220000000a00 */
[----:B------:R-:W-:-:S04]  /*0a90*/  IMAD R3, R19, R3, R0 ;  /* 0x0000000313037224 */ /* 0x000fc800078e0200 */
[----:B0-----:R-:W-:-:S05]  /*0aa0*/  IMAD.WIDE R2, R3, 0x4, R4 ;  /* 0x0000000403027825 */ /* 0x001fca00078e0204 */
[----:B------:R-:W-:Y:S01]  /*0ab0*/  STG.E desc[UR8][R2.64], R23 ;  /* 0x0000001702007986 */ /* 0x000fe2000c101908 */
[----:B------:R-:W-:Y:S05]  /*0ac0*/  EXIT ;  /* 0x000000000000794d */ /* 0x000fea0003800000 */
.L_x_11:
        /* <DEDUP_REMOVED lines=11> */
.L_x_14:


//--------------------- .nv.shared.reserved.0     --------------------------
	.section	.nv.shared.reserved.0,"aw",@nobits
	.weak		__nv_reservedSMEM_offset_0_alias
	.size		__nv_reservedSMEM_offset_0_alias, 0, 64
	.other		__nv_reservedSMEM_offset_0_alias,@"STO_CUDA_RESERVED_SHARED STV_DEFAULT"
__nv_reservedSMEM_offset_0_alias:
	.zero		0
	.zero		64


//--------------------- .nv.constant0._Z10initMatrixP6__halfi --------------------------
	.section	.nv.constant0._Z10initMatrixP6__halfi,"a",@progbits
	.sectionflags	@""
	.align	4
.nv.constant0._Z10initMatrixP6__halfi:
	.zero		908


//--------------------- .nv.constant0._Z8wmmaGemmP6__halfS0_Pfiii --------------------------
	.section	.nv.constant0._Z8wmmaGemmP6__halfS0_Pfiii,"a",@progbits
	.sectionflags	@""
	.align	4
.nv.constant0._Z8wmmaGemmP6__halfS0_Pfiii:
	.zero		932


//--------------------- .nv.constant0._Z9naiveGemmP6__halfS0_Pfiii --------------------------
	.section	.nv.constant0._Z9naiveGemmP6__halfS0_Pfiii,"a",@progbits
	.sectionflags	@""
	.align	4
.nv.constant0._Z9naiveGemmP6__halfS0_Pfiii:
	.zero		932


//--------------------- SYMBOLS --------------------------

	.type		.nv.reservedSmem.offset0,@object
	.size		.nv.reservedSmem.offset0,0x4
